def gluon_wgmma(
    a_ptr,
    b_ptr,
    c_ptr,
    M,
    N,
    K,
    stride_am,
    stride_bk,
    stride_cm,
    BLOCK_M: gl.constexpr,
    BLOCK_N: gl.constexpr,
    BLOCK_K: gl.constexpr,
    DTYPE: gl.constexpr,
    A_LAYOUT: gl.constexpr,
    B_LAYOUT: gl.constexpr,
    C_LAYOUT: gl.constexpr,
    B_SHAPE: gl.constexpr,
    TRANS_B: gl.constexpr,
    NUM_BUFFERS: gl.constexpr,
    NUM_WARPS: gl.constexpr,
):
    a_desc = tma.make_tensor_descriptor(
        a_ptr, [M, K], [stride_am, 1], [BLOCK_M, BLOCK_K], A_LAYOUT
    )
    b_desc = tma.make_tensor_descriptor(
        b_ptr,
        [N, K] if TRANS_B else [K, N],
        [stride_bk, 1],
        B_SHAPE,
        B_LAYOUT,
    )
    c_desc = tma.make_tensor_descriptor(
        c_ptr, [M, N], [stride_cm, 1], [BLOCK_M, BLOCK_N], C_LAYOUT
    )

    a_bufs = gl.allocate_shared_memory(
        DTYPE, [NUM_BUFFERS, BLOCK_M, BLOCK_K], A_LAYOUT
    )
    b_bufs = gl.allocate_shared_memory(DTYPE, [NUM_BUFFERS] + B_SHAPE, B_LAYOUT)

    pid_m = gl.program_id(0)
    pid_n = gl.program_id(1)
    off_m = pid_m * BLOCK_M
    off_n = pid_n * BLOCK_N

    mma_layout: gl.constexpr = pick_wgmma_layout(DTYPE, BLOCK_M, BLOCK_N, NUM_WARPS)
    acc = warpgroup_mma_init(
        gl.zeros((BLOCK_M, BLOCK_N), dtype=gl.float32, layout=mma_layout)
    )

    bars = gl.allocate_shared_memory(
        gl.int64, [NUM_BUFFERS, 1], mbarrier.MBarrierLayout()
    )
    for i in gl.static_range(NUM_BUFFERS):
        mbarrier.init(bars.index(i), count=1)
    idx = 0
    phase = 0

    for k in range(0, K, BLOCK_K):
        a = a_bufs.index(idx)
        b = b_bufs.index(idx)
        bar = bars.index(idx)
        mbarrier.expect(bar, a_desc.block_type.nbytes + b_desc.block_type.nbytes)
        tma.async_copy_global_to_shared(a_desc, [off_m, k], bar, a)
        tma.async_copy_global_to_shared(
            b_desc, [off_n, k] if TRANS_B else [k, off_n], bar, b
        )
        mbarrier.wait(bar, phase=phase)

        if TRANS_B:
            b = b.permute((1, 0))
        acc = warpgroup_mma_wait(num_outstanding=0, deps=(acc,))
        acc = warpgroup_mma(a, b, acc, is_async=True)

        idx += 1
        if idx == NUM_BUFFERS:
            idx = 0
            phase ^= 1

    acc = warpgroup_mma_wait(num_outstanding=0, deps=(acc,))
    for i in gl.static_range(NUM_BUFFERS):
        mbarrier.invalidate(bars.index(i))

    c_smem = gl.allocate_shared_memory(DTYPE, [BLOCK_M, BLOCK_N], C_LAYOUT)
    c_smem.store(acc.to(DTYPE))
    fence_async_shared()
    tma.async_copy_shared_to_global(c_desc, [off_m, off_n], c_smem)
    tma.store_wait(pendings=0)

# config = {"BLOCK_K": 32, "BLOCK_M": 128, "BLOCK_N": 256, "arch": "sm_90", "dtype": "fp8e4m3", "num_buffers": 4, "num_warps": 4, "trans_b": 1}
# arch = sm_90


// ===== COMPILED SASS (sm_90a) =====

	.target	sm_90a

	.elftype	@"ET_EXEC"


//--------------------- .note.nv.tkinfo           --------------------------
	.section	.note.nv.tkinfo,"",@"SHT_NOTE"
	.sectionflags	@"SHF_NOTE_NV_TKINFO"
	.tkinfo
        /*0018*/ 	.word	0x00000002
        /*0030*/ 	.string	""
        /*0030*/ 	.string	"ptxas"
        /*0030*/ 	.string	"Cuda compilation tools, release 13.0, V13.0.88"
        /*0030*/ 	.string	"Build cuda_13.0.r13.0/compiler.36424714_0"
        /*0030*/ 	.string	"-v  -suppress-debug-info  -lineinfo  -arch sm_90a "



//--------------------- .note.nv.cuinfo           --------------------------
	.section	.note.nv.cuinfo,"",@"SHT_NOTE"
	.sectionflags	@"SHF_NOTE_NV_CUINFO"
        /*0018*/ 	.short	0x0002
        /*001a*/ 	.short	0x005a
        /*001c*/ 	.short	0x0082
	.zero		2


//--------------------- .nv.info                  --------------------------
	.section	.nv.info,"",@"SHT_CUDA_INFO"
	.align	4


	//----- nvinfo : EIATTR_REGCOUNT
	.align		4
        /*0000*/ 	.byte	0x04, 0x2f
        /*0002*/ 	.short	(.L_1 - .L_0)
	.align		4
.L_0:
        /*0004*/ 	.word	index@(gluon_wgmma)
        /*0008*/ 	.word	0x000000ff


	//----- nvinfo : EIATTR_FRAME_SIZE
	.align		4
.L_1:
        /*000c*/ 	.byte	0x04, 0x11
        /*000e*/ 	.short	(.L_3 - .L_2)
	.align		4
.L_2:
        /*0010*/ 	.word	index@(gluon_wgmma)
        /*0014*/ 	.word	0x00000270


	//----- nvinfo : EIATTR_MIN_STACK_SIZE
	.align		4
.L_3:
        /*0018*/ 	.byte	0x04, 0x12
        /*001a*/ 	.short	(.L_5 - .L_4)
	.align		4
.L_4:
        /*001c*/ 	.word	index@(gluon_wgmma)
        /*0020*/ 	.word	0x00000270
.L_5:


//--------------------- .nv.compat                --------------------------
	.section	.nv.compat,"",@"SHT_CUDA_COMPAT_INFO"
	.align	4
        /*0000*/ 	.byte	0x02, 0x09, 0x01, 0x00, 0x02, 0x02, 0x04, 0x00, 0x02, 0x05, 0x05, 0x00, 0x03, 0x07, 0x01, 0x01
        /*0010*/ 	.byte	0x02, 0x03, 0x03, 0x00, 0x02, 0x06, 0x01, 0x00, 0x04, 0x0b, 0x08, 0x00, 0x00, 0x00, 0x00, 0x00
        /*0020*/ 	.byte	0x00, 0x00, 0x00, 0x00


//--------------------- .nv.info.gluon_wgmma      --------------------------
	.section	.nv.info.gluon_wgmma,"",@"SHT_CUDA_INFO"
	.sectionflags	@""
	.align	4


	//----- nvinfo : EIATTR_CUDA_API_VERSION
	.align		4
        /*0000*/ 	.byte	0x04, 0x37
        /*0002*/ 	.short	(.L_7 - .L_6)
.L_6:
        /*0004*/ 	.word	0x00000082


	//----- nvinfo : EIATTR_KPARAM_INFO
	.align		4
.L_7:
        /*0008*/ 	.byte	0x04, 0x17
        /*000a*/ 	.short	(.L_9 - .L_8)
.L_8:
        /*000c*/ 	.word	0x00000000
        /*0010*/ 	.short	0x000a
        /*0012*/ 	.short	0x0048
        /*0014*/ 	.byte	0x00, 0xf4, 0x21, 0x00


	//----- nvinfo : EIATTR_KPARAM_INFO
	.align		4
.L_9:
        /*0018*/ 	.byte	0x04, 0x17
        /*001a*/ 	.short	(.L_11 - .L_10)
.L_10:
        /*001c*/ 	.word	0x00000000
        /*0020*/ 	.short	0x0009
        /*0022*/ 	.short	0x0040
        /*0024*/ 	.byte	0x00, 0xf4, 0x21, 0x00


	//----- nvinfo : EIATTR_KPARAM_INFO
	.align		4
.L_11:
        /*0028*/ 	.byte	0x04, 0x17
        /*002a*/ 	.short	(.L_13 - .L_12)
.L_12:
        /*002c*/ 	.word	0x00000000
        /*0030*/ 	.short	0x0008
        /*0032*/ 	.short	0x0038
        /*0034*/ 	.byte	0x00, 0xf0, 0x21, 0x00


	//----- nvinfo : EIATTR_KPARAM_INFO
	.align		4
.L_13:
        /*0038*/ 	.byte	0x04, 0x17
        /*003a*/ 	.short	(.L_15 - .L_14)
.L_14:
        /*003c*/ 	.word	0x00000000
        /*0040*/ 	.short	0x0007
        /*0042*/ 	.short	0x0030
        /*0044*/ 	.byte	0x00, 0xf0, 0x21, 0x00


	//----- nvinfo : EIATTR_KPARAM_INFO
	.align		4
.L_15:
        /*0048*/ 	.byte	0x04, 0x17
        /*004a*/ 	.short	(.L_17 - .L_16)
.L_16:
        /*004c*/ 	.word	0x00000000
        /*0050*/ 	.short	0x0006
        /*0052*/ 	.short	0x0028
        /*0054*/ 	.byte	0x00, 0xf0, 0x21, 0x00


	//----- nvinfo : EIATTR_KPARAM_INFO
	.align		4
.L_17:
        /*0058*/ 	.byte	0x04, 0x17
        /*005a*/ 	.short	(.L_19 - .L_18)
.L_18:
        /*005c*/ 	.word	0x00000000
        /*0060*/ 	.short	0x0005
        /*0062*/ 	.short	0x0020
        /*0064*/ 	.byte	0x00, 0xf0, 0x11, 0x00


	//----- nvinfo : EIATTR_KPARAM_INFO
	.align		4
.L_19:
        /*0068*/ 	.byte	0x04, 0x17
        /*006a*/ 	.short	(.L_21 - .L_20)
.L_20:
        /*006c*/ 	.word	0x00000000
        /*0070*/ 	.short	0x0004
        /*0072*/ 	.short	0x001c
        /*0074*/ 	.byte	0x00, 0xf0, 0x11, 0x00


	//----- nvinfo : EIATTR_KPARAM_INFO
	.align		4
.L_21:
        /*0078*/ 	.byte	0x04, 0x17
        /*007a*/ 	.short	(.L_23 - .L_22)
.L_22:
        /*007c*/ 	.word	0x00000000
        /*0080*/ 	.short	0x0003
        /*0082*/ 	.short	0x0018
        /*0084*/ 	.byte	0x00, 0xf0, 0x11, 0x00


	//----- nvinfo : EIATTR_KPARAM_INFO
	.align		4
.L_23:
        /*0088*/ 	.byte	0x04, 0x17
        /*008a*/ 	.short	(.L_25 - .L_24)
.L_24:
        /*008c*/ 	.word	0x00000000
        /*0090*/ 	.short	0x0002
        /*0092*/ 	.short	0x0010
        /*0094*/ 	.byte	0x00, 0xf4, 0x21, 0x00


	//----- nvinfo : EIATTR_KPARAM_INFO
	.align		4
.L_25:
        /*0098*/ 	.byte	0x04, 0x17
        /*009a*/ 	.short	(.L_27 - .L_26)
.L_26:
        /*009c*/ 	.word	0x00000000
        /*00a0*/ 	.short	0x0001
        /*00a2*/ 	.short	0x0008
        /*00a4*/ 	.byte	0x00, 0xf4, 0x21, 0x00


	//----- nvinfo : EIATTR_KPARAM_INFO
	.align		4
.L_27:
        /*00a8*/ 	.byte	0x04, 0x17
        /*00aa*/ 	.short	(.L_29 - .L_28)
.L_28:
        /*00ac*/ 	.word	0x00000000
        /*00b0*/ 	.short	0x0000
        /*00b2*/ 	.short	0x0000
        /*00b4*/ 	.byte	0x00, 0xf4, 0x21, 0x00


	//----- nvinfo : EIATTR_SPARSE_MMA_MASK
	.align		4
.L_29:
        /*00b8*/ 	.byte	0x03, 0x50
        /*00ba*/ 	.short	0x0000


	//----- nvinfo : EIATTR_MAXREG_COUNT
	.align		4
        /*00bc*/ 	.byte	0x03, 0x1b
        /*00be*/ 	.short	0x00ff


	//----- nvinfo : EIATTR_NUM_BARRIERS
	.align		4
        /*00c0*/ 	.byte	0x02, 0x4c
        /*00c2*/ 	.byte	0x01
	.zero		1


	//----- nvinfo : EIATTR_ANNOTATIONS
	.align		4
        /*00c4*/ 	.byte	0x04, 0x55
        /*00c6*/ 	.short	(.L_31 - .L_30)


	//   ....[0]....
.L_30:
        /*00c8*/ 	.word	0x00000001
        /*00cc*/ 	.byte	0xa0, 0x10, 0x00, 0x00, 0x01, 0x00, 0x00, 0x00, 0xe0, 0x10, 0x00, 0x00, 0x01, 0x00, 0x00, 0x00
        /* <DEDUP_REMOVED lines=272> */
        /*11dc*/ 	.byte	0x70, 0x42, 0x00, 0x00, 0x01, 0x00, 0x00, 0x00, 0x80, 0x42, 0x00, 0x00


	//----- nvinfo : EIATTR_MERCURY_ISA_VERSION
	.align		4
.L_31:
        /*11e8*/ 	.byte	0x03, 0x5f
        /*11ea*/ 	.short	0x0101


	//----- nvinfo : EIATTR_INT_WARP_WIDE_INSTR_OFFSETS
	.align		4
        /*11ec*/ 	.byte	0x04, 0x31
        /*11ee*/ 	.short	(.L_33 - .L_32)


	//   ....[0]....
.L_32:
        /*11f0*/ 	.word	0x00001d80


	//   ....[1]....
        /*11f4*/ 	.word	0x00001da0


	//   ....[2]....
        /*11f8*/ 	.word	0x00001db0


	//   ....[3]....
        /*11fc*/ 	.word	0x00001dc0


	//   ....[4]....
        /*1200*/ 	.word	0x00001ed0


	//   ....[5]....
        /*1204*/ 	.word	0x00002ca0


	//   ....[6]....
        /*1208*/ 	.word	0x00002cb0


	//   ....[7]....
        /*120c*/ 	.word	0x00002d20


	//   ....[8]....
        /*1210*/ 	.word	0x00002d30


	//   ....[9]....
        /*1214*/ 	.word	0x00004aa0


	//   ....[10]....
        /*1218*/ 	.word	0x00004ab0


	//----- nvinfo : EIATTR_COOP_GROUP_MASK_REGIDS
	.align		4
.L_33:
        /*121c*/ 	.byte	0x04, 0x29
        /*121e*/ 	.short	(.L_35 - .L_34)


	//   ....[0]....
.L_34:
        /*1220*/ 	.word	0xffffffff


	//   ....[1]....
        /*1224*/ 	.word	0xffffffff


	//   ....[2]....
        /*1228*/ 	.word	0xffffffff


	//----- nvinfo : EIATTR_COOP_GROUP_INSTR_OFFSETS
	.align		4
.L_35:
        /*122c*/ 	.byte	0x04, 0x28
        /*122e*/ 	.short	(.L_37 - .L_36)


	//   ....[0]....
.L_36:
        /*1230*/ 	.word	0x00000150


	//   ....[1]....
        /*1234*/ 	.word	0x000006f0


	//   ....[2]....
        /*1238*/ 	.word	0x00000cc0


	//----- nvinfo : EIATTR_MBARRIER_INSTR_OFFSETS
	.align		4
.L_37:
        /*123c*/ 	.byte	0x04, 0x39
        /*123e*/ 	.short	(.L_39 - .L_38)


	//   ....[0]....
.L_38:
        /*1240*/ 	.word	0x00001f30
        /*1244*/ 	.word	0x000000ff
        /*1248*/ 	.word	0x0000c000
        /*124c*/ 	.short	0x0100
        /*124e*/ 	.byte	0x10
	.zero		1


	//   ....[1]....
        /*1250*/ 	.word	0x00001f70
        /*1254*/ 	.word	0x000000ff
        /*1258*/ 	.word	0x0000c008
        /*125c*/ 	.short	0x0100
        /*125e*/ 	.byte	0x10
	.zero		1


	//   ....[2]....
        /*1260*/ 	.word	0x00001f90
        /*1264*/ 	.word	0x000000ff
        /*1268*/ 	.word	0x0000c010
        /*126c*/ 	.short	0x0100
        /*126e*/ 	.byte	0x10
	.zero		1


	//   ....[3]....
        /*1270*/ 	.word	0x00001fb0
        /*1274*/ 	.word	0x000000ff
        /*1278*/ 	.word	0x0000c018
        /*127c*/ 	.short	0x0100
        /*127e*/ 	.byte	0x10
	.zero		1


	//   ....[4]....
        /*1280*/ 	.word	0x00002de0
        /*1284*/ 	.word	0x000000ff
        /*1288*/ 	.word	0x0000c000
        /*128c*/ 	.short	0x010a
        /*128e*/ 	.byte	0x1a
	.zero		1


	//   ....[5]....
        /*1290*/ 	.word	0x000039d0
        /*1294*/ 	.word	0x000000ff
        /*1298*/ 	.word	0x0000c000
        /*129c*/ 	.short	0x0108
        /*129e*/ 	.byte	0x10
	.zero		1


	//   ....[6]....
        /*12a0*/ 	.word	0x00003a40
        /*12a4*/ 	.word	0x000000ff
        /*12a8*/ 	.word	0x0000c008
        /*12ac*/ 	.short	0x0108
        /*12ae*/ 	.byte	0x10
	.zero		1


	//   ....[7]....
        /*12b0*/ 	.word	0x00003ab0
        /*12b4*/ 	.word	0x000000ff
        /*12b8*/ 	.word	0x0000c010
        /*12bc*/ 	.short	0x0108
        /*12be*/ 	.byte	0x10
	.zero		1


	//   ....[8]....
        /*12c0*/ 	.word	0x000043d0
        /*12c4*/ 	.word	0x000000ff
        /*12c8*/ 	.word	0x0000c018
        /*12cc*/ 	.short	0x0108
        /*12ce*/ 	.byte	0x10
	.zero		1


	//   ....[9]....
        /*12d0*/ 	.word	0x000054c0
        /*12d4*/ 	.word	0x000000ff
        /*12d8*/ 	.word	0x0000c000
        /*12dc*/ 	.short	0x010a
        /*12de*/ 	.byte	0x1a
	.zero		1


	//----- nvinfo : EIATTR_NUM_MBARRIERS
	.align		4
.L_39:
        /*12e0*/ 	.byte	0x03, 0x38
        /*12e2*/ 	.short	0x0004


	//----- nvinfo : EIATTR_EXIT_INSTR_OFFSETS
	.align		4
        /*12e4*/ 	.byte	0x04, 0x1c
        /*12e6*/ 	.short	(.L_41 - .L_40)


	//   ....[0]....
.L_40:
        /*12e8*/ 	.word	0x000054b0


	//----- nvinfo : EIATTR_REQNTID
	.align		4
.L_41:
        /*12ec*/ 	.byte	0x04, 0x10
        /*12ee*/ 	.short	(.L_43 - .L_42)
.L_42:
        /*12f0*/ 	.word	0x00000080
        /*12f4*/ 	.word	0x00000001
        /*12f8*/ 	.word	0x00000001


	//----- nvinfo : EIATTR_CRS_STACK_SIZE
	.align		4
.L_43:
        /*12fc*/ 	.byte	0x04, 0x1e
        /*12fe*/ 	.short	(.L_45 - .L_44)
.L_44:
        /*1300*/ 	.word	0x00000000


	//----- nvinfo : EIATTR_CBANK_PARAM_SIZE
	.align		4
.L_45:
        /*1304*/ 	.byte	0x03, 0x19
        /*1306*/ 	.short	0x0050


	//----- nvinfo : EIATTR_PARAM_CBANK
	.align		4
        /*1308*/ 	.byte	0x04, 0x0a
        /*130a*/ 	.short	(.L_47 - .L_46)
	.align		4
.L_46:
        /*130c*/ 	.word	index@(.nv.constant0.gluon_wgmma)
        /*1310*/ 	.short	0x0210
        /*1312*/ 	.short	0x0050


	//----- nvinfo : EIATTR_SW_WAR
	.align		4
.L_47:
        /*1314*/ 	.byte	0x04, 0x36
        /*1316*/ 	.short	(.L_49 - .L_48)
.L_48:
        /*1318*/ 	.word	0x00000008
.L_49:


//--------------------- .nv.callgraph             --------------------------
	.section	.nv.callgraph,"",@"SHT_CUDA_CALLGRAPH"
	.align	4
	.sectionentsize	8
	.align		4
        /*0000*/ 	.word	0x00000000
	.align		4
        /*0004*/ 	.word	0xffffffff
	.align		4
        /*0008*/ 	.word	0x00000000
	.align		4
        /*000c*/ 	.word	0xfffffffe
	.align		4
        /*0010*/ 	.word	0x00000000
	.align		4
        /*0014*/ 	.word	0xfffffffd
	.align		4
        /*0018*/ 	.word	0x00000000
	.align		4
        /*001c*/ 	.word	0xfffffffc


//--------------------- .text.gluon_wgmma         --------------------------
	.section	.text.gluon_wgmma,"ax",@progbits
	.align	128
        .global         gluon_wgmma
        .type           gluon_wgmma,@function
        .size           gluon_wgmma,(.L_x_53 - gluon_wgmma)
        .other          gluon_wgmma,@"STO_CUDA_ENTRY STV_DEFAULT"
gluon_wgmma:
.text.gluon_wgmma:
[----:B------:R-:W1:Y:S01]  /*0000*/  LDC R1, c[0x0][0x28] ;  /* 0x00000a00ff017b82 */ /* 0x000e620000000800 */
[----:B------:R-:W2:Y:S07]  /*0010*/  S2R R7, SR_TID.X ;  /* 0x0000000000077919 */ /* 0x000eae0000002100 */
[----:B------:R-:W3:Y:S01]  /*0020*/  S2UR UR4, SR_CgaCtaId ;  /* 0x00000000000479c3 */ /* 0x000ee20000008800 */
[----:B------:R-:W-:Y:S01]  /*0030*/  UMOV UR16, 0x400 ;  /* 0x0000040000107882 */ /* 0x000fe20000000000 */
[----:B------:R-:W-:Y:S01]  /*0040*/  ULDC UR6, c[0x0][0xc] ;  /* 0x0000030000067ab9 */ /* 0x000fe20000000800 */
[----:B------:R-:W-:Y:S01]  /*0050*/  ULDC.64 UR22, c[0x0][0x250] ;  /* 0x0000940000167ab9 */ /* 0x000fe20000000a00 */
[----:B------:R-:W-:Y:S01]  /*0060*/  BSSY B0, `(.L_x_0) ;  /* 0x000001f000007945 */ /* 0x000fe20003800000 */
[----:B-1----:R-:W-:-:S03]  /*0070*/  VIADD R1, R1, 0xfffffd90 ;  /* 0xfffffd9001017836 */ /* 0x002fc60000000000 */
[----:B------:R-:W1:Y:S08]  /*0080*/  LDC R12, c[0x0][0x230] ;  /* 0x00008c00ff0c7b82 */ /* 0x000e700000000800 */
[----:B------:R-:W-:Y:S08]  /*0090*/  S2UR UR17, SR_CTAID.Y ;  /* 0x00000000001179c3 */ /* 0x000ff00000002600 */
[----:B------:R-:W4:Y:S01]  /*00a0*/  S2UR UR5, SR_CTAID.Z ;  /* 0x00000000000579c3 */ /* 0x000f220000002700 */
[----:B---3--:R-:W-:-:S03]  /*00b0*/  ULEA UR16, UR4, UR16, 0x18 ;  /* 0x0000001004107291 */ /* 0x008fc6000f8ec03f */
[----:B------:R-:W-:Y:S01]  /*00c0*/  ULDC UR4, c[0x0][0x10] ;  /* 0x0000040000047ab9 */ /* 0x000fe20000000800 */
[----:B--2---:R-:W-:-:S03]  /*00d0*/  LOP3.LUT R2, R7, 0x7f, RZ, 0xc0, !PT ;  /* 0x0000007f07027812 */ /* 0x004fc600078ec0ff */
[----:B------:R-:W2:Y:S01]  /*00e0*/  S2UR UR28, SR_CTAID.X ;  /* 0x00000000001c79c3 */ /* 0x000ea20000002500 */
[----:B-1----:R-:W-:Y:S01]  /*00f0*/  VIADD R6, R12, 0xffffffff ;  /* 0xffffffff0c067836 */ /* 0x002fe20000000000 */
[C---:B------:R-:W-:Y:S02]  /*0100*/  ISETP.GE.U32.AND P0, PT, R2.reuse, 0x20, PT ;  /* 0x000000200200780c */ /* 0x040fe40003f06070 */
[C---:B------:R-:W-:Y:S02]  /*0110*/  ISETP.NE.U32.AND P2, PT, R2.reuse, RZ, PT ;  /* 0x000000ff0200720c */ /* 0x040fe40003f45070 */
[----:B------:R-:W-:Y:S02]  /*0120*/  LEA R0, R2, UR16, 0x2 ;  /* 0x0000001002007c11 */ /* 0x000fe4000f8e10ff */
[----:B------:R-:W1:Y:S07]  /*0130*/  LDC R8, c[0x0][0x228] ;  /* 0x00008a00ff087b82 */ /* 0x000e6e0000000800 */
[----:B------:R3:W-:Y:S01]  /*0140*/  @!P0 STS [R0], RZ ;  /* 0x000000ff00008388 */ /* 0x0007e20000000800 */
[----:B------:R-:W-:-:S03]  /*0150*/  NOP ;  /* 0x0000000000007918 */ /* 0x000fc60000000000 */
[----:B------:R3:W-:Y:S01]  /*0160*/  @!P2 STS [UR16+0x20], R6 ;  /* 0x00002006ff00a988 */ /* 0x0007e20008000810 */
[----:B----4-:R-:W-:-:S04]  /*0170*/  UIMAD UR4, UR5, UR4, UR17 ;  /* 0x00000004050472a4 */ /* 0x010fc8000f8e0211 */
[----:B--2---:R-:W-:-:S04]  /*0180*/  UIMAD UR4, UR4, UR6, UR28 ;  /* 0x00000006040472a4 */ /* 0x004fc8000f8e021c */
[----:B------:R-:W-:Y:S01]  /*0190*/  UIMAD UR5, UR4, 0x180, URZ ;  /* 0x00000180040578a4 */ /* 0x000fe2000f8e023f */
[----:B-1----:R-:W-:Y:S02]  /*01a0*/  VIADD R8, R8, 0xffffffff ;  /* 0xffffffff08087836 */ /* 0x002fe40000000000 */
[----:B------:R-:W-:Y:S01]  /*01b0*/  UMOV UR4, URZ ;  /* 0x0000003f00047c82 */ /* 0x000fe20008000000 */
[----:B------:R-:W-:-:S04]  /*01c0*/  UIADD3 UR18, UP0, UR5, UR22, URZ ;  /* 0x0000001605127290 */ /* 0x000fc8000ff1e03f */
[----:B------:R-:W-:Y:S01]  /*01d0*/  ULEA.HI.X.SX32 UR19, UR5, UR23, 0x1, UP0 ;  /* 0x0000001705137291 */ /* 0x000fe200080f0e3f */
[----:B---3--:R-:W-:Y:S11]  /*01e0*/  @P2 BRA `(.L_x_1) ;  /* 0x0000000000182947 */ /* 0x008ff60003800000 */
[----:B------:R-:W1:Y:S01]  /*01f0*/  LDS R3, [UR16+0x8] ;  /* 0x00000810ff037984 */ /* 0x000e620008000800 */
[----:B------:R-:W2:Y:S01]  /*0200*/  LDC.64 R10, c[0x0][0x210] ;  /* 0x00008400ff0a7b82 */ /* 0x000ea20000000a00 */
[----:B------:R-:W-:Y:S02]  /*0210*/  IMAD.MOV.U32 R4, RZ, RZ, 0x70 ;  /* 0x00000070ff047424 */ /* 0x000fe400078e00ff */
[----:B--2---:R2:W-:Y:S03]  /*0220*/  STS.64 [UR16], R10 ;  /* 0x0000000aff007988 */ /* 0x0045e60008000a10 */
[----:B-1----:R-:W-:-:S05]  /*0230*/  LOP3.LUT R3, R3, 0x10, R4, 0xd8, !PT ;  /* 0x0000001003037812 */ /* 0x002fca00078ed804 */
[----:B------:R2:W-:Y:S02]  /*0240*/  STS [UR16+0x8], R3 ;  /* 0x00000803ff007988 */ /* 0x0005e40008000810 */
.L_x_1:
[----:B------:R-:W-:Y:S05]  /*0250*/  BSYNC B0 ;  /* 0x0000000000007941 */ /* 0x000fea0003800000 */
.L_x_0:
[----:B------:R-:W-:Y:S04]  /*0260*/  BSSY B0, `(.L_x_2) ;  /* 0x000000a000007945 */ /* 0x000fe80003800000 */
[----:B------:R-:W-:Y:S05]  /*0270*/  @P2 BRA `(.L_x_3) ;  /* 0x0000000000202947 */ /* 0x000fea0003800000 */
[----:B--2---:R-:W1:Y:S01]  /*0280*/  LDS R3, [UR16+0x34] ;  /* 0x00003410ff037984 */ /* 0x004e620008000800 */
[----:B------:R-:W-:Y:S02]  /*0290*/  IMAD.MOV.U32 R4, RZ, RZ, 0x1f000000 ;  /* 0x1f000000ff047424 */ /* 0x000fe400078e00ff */
[----:B------:R-:W-:Y:S01]  /*02a0*/  @!P2 IMAD.MOV.U32 R5, RZ, RZ, 0x7f ;  /* 0x0000007fff05a424 */ /* 0x000fe200078e00ff */
[----:B------:R-:W2:Y:S02]  /*02b0*/  @!P2 LDS R10, [UR16+0x38] ;  /* 0x00003810ff0aa984 */ /* 0x000ea40008000800 */
[----:B-1----:R-:W-:Y:S02]  /*02c0*/  LOP3.LUT R3, R3, 0xff000000, R4, 0xb8, !PT ;  /* 0xff00000003037812 */ /* 0x002fe400078eb804 */
[----:B--2---:R-:W-:-:S03]  /*02d0*/  @!P2 LOP3.LUT R4, R10, 0xff, R5, 0xb8, !PT ;  /* 0x000000ff0a04a812 */ /* 0x004fc600078eb805 */
[----:B------:R1:W-:Y:S04]  /*02e0*/  STS [UR16+0x34], R3 ;  /* 0x00003403ff007988 */ /* 0x0003e80008000810 */
[----:B------:R1:W-:Y:S02]  /*02f0*/  @!P2 STS [UR16+0x38], R4 ;  /* 0x00003804ff00a988 */ /* 0x0003e40008000810 */
.L_x_3:
[----:B------:R-:W-:Y:S05]  /*0300*/  BSYNC B0 ;  /* 0x0000000000007941 */ /* 0x000fea0003800000 */
.L_x_2:
[----:B------:R-:W-:Y:S04]  /*0310*/  BSSY B0, `(.L_x_4) ;  /* 0x000000a000007945 */ /* 0x000fe80003800000 */
[----:B------:R-:W-:Y:S05]  /*0320*/  @P2 BRA `(.L_x_5) ;  /* 0x0000000000202947 */ /* 0x000fea0003800000 */
[----:B-12---:R-:W1:Y:S01]  /*0330*/  LDS R3, [UR16+0x1c] ;  /* 0x00001c10ff037984 */ /* 0x006e620008000800 */
[----:B------:R-:W2:Y:S03]  /*0340*/  LDC.64 R4, c[0x0][0x238] ;  /* 0x00008e00ff047b82 */ /* 0x000ea60000000a00 */
[----:B------:R3:W-:Y:S01]  /*0350*/  STS [UR16+0x24], R8 ;  /* 0x00002408ff007988 */ /* 0x0007e20008000810 */
[--C-:B--2---:R-:W-:Y:S02]  /*0360*/  SHF.R.U32.HI R10, RZ, 0x4, R5.reuse ;  /* 0x00000004ff0a7819 */ /* 0x104fe40000011605 */
[----:B------:R-:W-:-:S05]  /*0370*/  SHF.R.U64 R4, R4, 0x4, R5 ;  /* 0x0000000404047819 */ /* 0x000fca0000001205 */
[----:B------:R3:W-:Y:S01]  /*0380*/  STS [UR16+0xc], R4 ;  /* 0x00000c04ff007988 */ /* 0x0007e20008000810 */
[----:B-1----:R-:W-:-:S05]  /*0390*/  LOP3.LUT R3, R3, 0xf, R10, 0xb8, !PT ;  /* 0x0000000f03037812 */ /* 0x002fca00078eb80a */
[----:B------:R3:W-:Y:S02]  /*03a0*/  STS [UR16+0x1c], R3 ;  /* 0x00001c03ff007988 */ /* 0x0007e40008000810 */
.L_x_5:
[----:B------:R-:W-:Y:S05]  /*03b0*/  BSYNC B0 ;  /* 0x0000000000007941 */ /* 0x000fea0003800000 */
.L_x_4:
[----:B------:R-:W-:Y:S04]  /*03c0*/  BSSY B1, `(.L_x_6) ;  /* 0x000001d000017945 */ /* 0x000fe80003800000 */
[----:B------:R-:W-:Y:S04]  /*03d0*/  BSSY B0, `(.L_x_7) ;  /* 0x0000018000007945 */ /* 0x000fe80003800000 */
[----:B------:R-:W-:Y:S05]  /*03e0*/  @P2 BRA `(.L_x_8) ;  /* 0x00000000001c2947 */ /* 0x000fea0003800000 */
[----:B-123--:R-:W1:Y:S02]  /*03f0*/  LDS R3, [UR16+0x34] ;  /* 0x00003410ff037984 */ /* 0x00ee640008000800 */
[----:B-1----:R-:W-:-:S05]  /*0400*/  LOP3.LUT R3, R3, 0x7, RZ, 0xb8, !PT ;  /* 0x0000000703037812 */ /* 0x002fca00078eb8ff */
[----:B------:R1:W-:Y:S01]  /*0410*/  STS [UR16+0x34], R3 ;  /* 0x00003403ff007988 */ /* 0x0003e20008000810 */
[----:B------:R-:W-:Y:S05]  /*0420*/  @P2 BRA `(.L_x_9) ;  /* 0x00000000001c2947 */ /* 0x000fea0003800000 */
[----:B-1----:R-:W1:Y:S02]  /*0430*/  LDS R3, [UR16+0x34] ;  /* 0x00003410ff037984 */ /* 0x002e640008000800 */
[----:B-1----:R-:W-:-:S05]  /*0440*/  LOP3.LUT R3, R3, 0x38, RZ, 0xb8, !PT ;  /* 0x0000003803037812 */ /* 0x002fca00078eb8ff */
[----:B------:R4:W-:Y:S02]  /*0450*/  STS [UR16+0x34], R3 ;  /* 0x00003403ff007988 */ /* 0x0009e40008000810 */
.L_x_8:
[----:B------:R-:W-:Y:S05]  /*0460*/  @P2 BRA `(.L_x_10) ;  /* 0x00000000001c2947 */ /* 0x000fea0003800000 */
[----:B-1234-:R-:W1:Y:S02]  /*0470*/  LDS R3, [UR16+0x8] ;  /* 0x00000810ff037984 */ /* 0x01ee640008000800 */
[----:B-1----:R-:W-:-:S05]  /*0480*/  LOP3.LUT R3, R3, 0x780, RZ, 0xb8, !PT ;  /* 0x0000078003037812 */ /* 0x002fca00078eb8ff */
[----:B------:R2:W-:Y:S02]  /*0490*/  STS [UR16+0x8], R3 ;  /* 0x00000803ff007988 */ /* 0x0005e40008000810 */
.L_x_9:
[----:B------:R-:W-:Y:S05]  /*04a0*/  @P2 BRA `(.L_x_11) ;  /* 0x0000000000282947 */ /* 0x000fea0003800000 */
[----:B-12---:R-:W1:Y:S02]  /*04b0*/  LDS R3, [UR16+0x8] ;  /* 0x00000810ff037984 */ /* 0x006e640008000800 */
[----:B-1----:R-:W-:-:S05]  /*04c0*/  LOP3.LUT R3, R3, 0x1800, RZ, 0xb8, !PT ;  /* 0x0000180003037812 */ /* 0x002fca00078eb8ff */
[----:B------:R1:W-:Y:S02]  /*04d0*/  STS [UR16+0x8], R3 ;  /* 0x00000803ff007988 */ /* 0x0003e40008000810 */
.L_x_10:
[----:B------:R-:W-:Y:S05]  /*04e0*/  @P2 BREAK B0 ;  /* 0x0000000000002942 */ /* 0x000fea0003800000 */
[----:B------:R-:W-:Y:S05]  /*04f0*/  @P2 BRA `(.L_x_12) ;  /* 0x0000000000242947 */ /* 0x000fea0003800000 */
[----:B-1-3--:R-:W1:Y:S01]  /*0500*/  LDS R4, [UR16+0x8] ;  /* 0x00000810ff047984 */ /* 0x00ae620008000800 */
[----:B--2-4-:R-:W-:-:S05]  /*0510*/  IMAD.MOV.U32 R3, RZ, RZ, 0x6000 ;  /* 0x00006000ff037424 */ /* 0x014fca00078e00ff */
[----:B-1----:R-:W-:-:S04]  /*0520*/  LOP3.LUT R3, R4, 0x2000, R3, 0xd8, !PT ;  /* 0x0000200004037812 */ /* 0x002fc800078ed803 */
[----:B------:R-:W-:-:S05]  /*0530*/  LOP3.LUT R3, R3, 0x400000, RZ, 0xb8, !PT ;  /* 0x0040000003037812 */ /* 0x000fca00078eb8ff */
[----:B------:R3:W-:Y:S02]  /*0540*/  STS [UR16+0x8], R3 ;  /* 0x00000803ff007988 */ /* 0x0007e40008000810 */
.L_x_11:
[----:B------:R-:W-:Y:S05]  /*0550*/  BSYNC B0 ;  /* 0x0000000000007941 */ /* 0x000fea0003800000 */
.L_x_7:
[----:B-123--:R-:W1:Y:S02]  /*0560*/  @!P2 LDS R3, [UR16+0x8] ;  /* 0x00000810ff03a984 */ /* 0x00ee640008000800 */
[----:B-1----:R-:W-:-:S05]  /*0570*/  @!P2 LOP3.LUT R3, R3, 0x8000, RZ, 0xb8, !PT ;  /* 0x000080000303a812 */ /* 0x002fca00078eb8ff */
[----:B------:R1:W-:Y:S02]  /*0580*/  @!P2 STS [UR16+0x8], R3 ;  /* 0x00000803ff00a988 */ /* 0x0003e40008000810 */
.L_x_12:
[----:B------:R-:W-:Y:S05]  /*0590*/  BSYNC B1 ;  /* 0x0000000000017941 */ /* 0x000fea0003800000 */
.L_x_6:
[----:B------:R-:W-:Y:S05]  /*05a0*/  WARPSYNC.ALL ;  /* 0x0000000000007948 */ /* 0x000fea0003800000 */
[----:B------:R-:W-:Y:S05]  /*05b0*/  @P0 BRA `(.L_x_13) ;  /* 0x0000000000280947 */ /* 0x000fea0003800000 */
[----:B-1234-:R-:W1:Y:S01]  /*05c0*/  S2R R3, SR_LANEID ;  /* 0x0000000000037919 */ /* 0x01ee620000000000 */
[----:B------:R-:W-:Y:S05]  /*05d0*/  WARPSYNC.ALL ;  /* 0x0000000000007948 */ /* 0x000fea0003800000 */
[----:B-1----:R-:W-:-:S05]  /*05e0*/  IMAD.SHL.U32 R3, R3, 0x4, RZ ;  /* 0x0000000403037824 */ /* 0x002fca00078e00ff */
[----:B------:R-:W1:Y:S01]  /*05f0*/  LDS R9, [R3+UR16] ;  /* 0x0000001003097984 */ /* 0x000e620008000800 */
[----:B------:R-:W-:-:S05]  /*0600*/  IADD3 R4, P1, R3, UR18, RZ ;  /* 0x0000001203047c10 */ /* 0x000fca000ff3e0ff */
[----:B------:R-:W-:-:S05]  /*0610*/  IMAD.X R5, RZ, RZ, UR19, P1 ;  /* 0x00000013ff057e24 */ /* 0x000fca00088e06ff */
[----:B-1----:R1:W5:Y:S01]  /*0620*/  ATOMG.E.EXCH.STRONG.GPU PT, RZ, [R4], R9 ;  /* 0x0000000904ff73a8 */ /* 0x00236200041ee100 */
[----:B------:R-:W-:-:S04]  /*0630*/  DEPBAR {5,4,3,2,1,0} ;  /* 0x0000003f0000791a */ /* 0x000fc80000000000 */
[----:B------:R1:W-:Y:S01]  /*0640*/  UTMACCTL.IV [UR18] ;  /* 0x00000000120079b9 */ /* 0x0003e20008000000 */
[----:B------:R-:W-:Y:S01]  /*0650*/  NOP ;  /* 0x0000000000007918 */ /* 0x000fe20000000000 */
.L_x_13:
[----:B------:R-:W-:Y:S05]  /*0660*/  @P0 BRA `(.L_x_14) ;  /* 0x00000000000c0947 */ /* 0x000fea0003800000 */
[----:B------:R0:W-:Y:S01]  /*0670*/  UTMACMDFLUSH ;  /* 0x00000000000079b7 */ /* 0x0001e20000000000 */
[----:B------:R-:W-:Y:S05]  /*0680*/  @P0 BRA `(.L_x_14) ;  /* 0x0000000000040947 */ /* 0x000fea0003800000 */
[----:B------:R-:W-:-:S04]  /*0690*/  DEPBAR.LE SB0, 0x0 ;  /* 0x000080000000791a */ /* 0x000fc80000000000 */
.L_x_14:
[----:B------:R-:W-:Y:S05]  /*06a0*/  WARPSYNC.ALL ;  /* 0x0000000000007948 */ /* 0x000fea0003800000 */
[----:B-----5:R-:W-:Y:S06]  /*06b0*/  BAR.SYNC.DEFER_BLOCKING 0x0 ;  /* 0x0000000000007b1d */ /* 0x020fec0000010000 */
[----:B------:R-:W-:Y:S02]  /*06c0*/  BSSY B1, `(.L_x_15) ;  /* 0x000000b000017945 */ /* 0x000fe40003800000 */
[----:B------:R-:W-:Y:S06]  /*06d0*/  BAR.SYNC.DEFER_BLOCKING 0x0 ;  /* 0x0000000000007b1d */ /* 0x000fec0000010000 */
[----:B------:R1:W-:Y:S01]  /*06e0*/  @!P0 STS [R0], RZ ;  /* 0x000000ff00008388 */ /* 0x0003e20000000800 */
[----:B------:R-:W-:Y:S01]  /*06f0*/  NOP ;  /* 0x0000000000007918 */ /* 0x000fe20000000000 */
[----:B------:R-:W-:Y:S05]  /*0700*/  @P2 BRA `(.L_x_16) ;  /* 0x0000000000182947 */ /* 0x000fea0003800000 */
[----:B-1234-:R-:W1:Y:S01]  /*0710*/  LDS R3, [UR16+0x8] ;  /* 0x00000810ff037984 */ /* 0x01ee620008000800 */
[----:B------:R-:W2:Y:S01]  /*0720*/  LDC.64 R10, c[0x0][0x218] ;  /* 0x00008600ff0a7b82 */ /* 0x000ea20000000a00 */
[----:B------:R-:W-:Y:S02]  /*0730*/  IMAD.MOV.U32 R4, RZ, RZ, 0x70 ;  /* 0x00000070ff047424 */ /* 0x000fe400078e00ff */
[----:B--2---:R2:W-:Y:S03]  /*0740*/  STS.64 [UR16], R10 ;  /* 0x0000000aff007988 */ /* 0x0045e60008000a10 */
[----:B-1----:R-:W-:-:S05]  /*0750*/  LOP3.LUT R3, R3, 0x10, R4, 0xd8, !PT ;  /* 0x0000001003037812 */ /* 0x002fca00078ed804 */
[----:B------:R2:W-:Y:S02]  /*0760*/  STS [UR16+0x8], R3 ;  /* 0x00000803ff007988 */ /* 0x0005e40008000810 */
.L_x_16:
[----:B-1----:R-:W-:Y:S05]  /*0770*/  BSYNC B1 ;  /* 0x0000000000017941 */ /* 0x002fea0003800000 */
.L_x_15:
[----:B------:R-:W-:Y:S04]  /*0780*/  BSSY B2, `(.L_x_17) ;  /* 0x000000f000027945 */ /* 0x000fe80003800000 */
[----:B------:R-:W-:Y:S04]  /*0790*/  BSSY B1, `(.L_x_18) ;  /* 0x000000c000017945 */ /* 0x000fe80003800000 */
[----:B------:R-:W-:Y:S05]  /*07a0*/  @P2 BRA `(.L_x_19) ;  /* 0x0000000000282947 */ /* 0x000fea0003800000 */
[----:B--234-:R-:W1:Y:S01]  /*07b0*/  LDS R3, [UR16+0x34] ;  /* 0x00003410ff037984 */ /* 0x01ce620008000800 */
[----:B------:R-:W-:Y:S01]  /*07c0*/  IMAD.MOV.U32 R4, RZ, RZ, 0x1f000000 ;  /* 0x1f000000ff047424 */ /* 0x000fe200078e00ff */
[----:B------:R-:W-:Y:S05]  /*07d0*/  @P2 BREAK B1 ;  /* 0x0000000000012942 */ /* 0x000fea0003800000 */
[----:B-1----:R-:W-:-:S05]  /*07e0*/  LOP3.LUT R3, R3, 0xff000000, R4, 0xb8, !PT ;  /* 0xff00000003037812 */ /* 0x002fca00078eb804 */
[----:B------:R1:W-:Y:S01]  /*07f0*/  STS [UR16+0x34], R3 ;  /* 0x00003403ff007988 */ /* 0x0003e20008000810 */
[----:B------:R-:W-:Y:S05]  /*0800*/  @P2 BRA `(.L_x_20) ;  /* 0x0000000000182947 */ /* 0x000fea0003800000 */
[----:B------:R-:W2:Y:S01]  /*0810*/  LDS R4, [UR16+0x38] ;  /* 0x00003810ff047984 */ /* 0x000ea20008000800 */
[----:B-1----:R-:W-:-:S05]  /*0820*/  IMAD.MOV.U32 R3, RZ, RZ, 0xff ;  /* 0x000000ffff037424 */ /* 0x002fca00078e00ff */
[----:B--2---:R-:W-:-:S05]  /*0830*/  LOP3.LUT R3, R4, 0xff, R3, 0xb8, !PT ;  /* 0x000000ff04037812 */ /* 0x004fca00078eb803 */
[----:B------:R1:W-:Y:S02]  /*0840*/  STS [UR16+0x38], R3 ;  /* 0x00003803ff007988 */ /* 0x0003e40008000810 */
.L_x_19:
[----:B------:R-:W-:Y:S05]  /*0850*/  BSYNC B1 ;  /* 0x0000000000017941 */ /* 0x000fea0003800000 */
.L_x_18:
[----:B------:R1:W-:Y:S02]  /*0860*/  @!P2 STS [UR16+0x20], R6 ;  /* 0x00002006ff00a988 */ /* 0x0003e40008000810 */
.L_x_20:
[----:B------:R-:W-:Y:S05]  /*0870*/  BSYNC B2 ;  /* 0x0000000000027941 */ /* 0x000fea0003800000 */
.L_x_17:
[----:B------:R-:W-:Y:S05]  /*0880*/  WARPSYNC.ALL ;  /* 0x0000000000007948 */ /* 0x000fea0003800000 */
[----:B-1234-:R-:W1:Y:S01]  /*0890*/  LDC R3, c[0x0][0x22c] ;  /* 0x00008b00ff037b82 */ /* 0x01ee620000000800 */
[----:B------:R-:W-:Y:S01]  /*08a0*/  BSSY B2, `(.L_x_21) ;  /* 0x000000b000027945 */ /* 0x000fe20003800000 */
[----:B-1----:R-:W-:-:S03]  /*08b0*/  VIADD R3, R3, 0xffffffff ;  /* 0xffffffff03037836 */ /* 0x002fc60000000000 */
[----:B------:R-:W-:Y:S05]  /*08c0*/  @P2 BRA `(.L_x_22) ;  /* 0x0000000000202947 */ /* 0x000fea0003800000 */
[----:B------:R-:W1:Y:S01]  /*08d0*/  LDS R4, [UR16+0x1c] ;  /* 0x00001c10ff047984 */ /* 0x000e620008000800 */
[----:B------:R-:W2:Y:S03]  /*08e0*/  LDC.64 R10, c[0x0][0x240] ;  /* 0x00009000ff0a7b82 */ /* 0x000ea60000000a00 */
[----:B------:R3:W-:Y:S01]  /*08f0*/  STS [UR16+0x24], R3 ;  /* 0x00002403ff007988 */ /* 0x0007e20008000810 */
[--C-:B--2---:R-:W-:Y:S02]  /*0900*/  SHF.R.U32.HI R9, RZ, 0x4, R11.reuse ;  /* 0x00000004ff097819 */ /* 0x104fe4000001160b */
[----:B------:R-:W-:-:S05]  /*0910*/  SHF.R.U64 R5, R10, 0x4, R11 ;  /* 0x000000040a057819 */ /* 0x000fca000000120b */
[----:B------:R3:W-:Y:S01]  /*0920*/  STS [UR16+0xc], R5 ;  /* 0x00000c05ff007988 */ /* 0x0007e20008000810 */
[----:B-1----:R-:W-:-:S05]  /*0930*/  LOP3.LUT R4, R4, 0xf, R9, 0xb8, !PT ;  /* 0x0000000f04047812 */ /* 0x002fca00078eb809 */
[----:B------:R3:W-:Y:S02]  /*0940*/  STS [UR16+0x1c], R4 ;  /* 0x00001c04ff007988 */ /* 0x0007e40008000810 */
.L_x_22:
[----:B------:R-:W-:Y:S05]  /*0950*/  BSYNC B2 ;  /* 0x0000000000027941 */ /* 0x000fea0003800000 */
.L_x_21:
[----:B------:R-:W-:Y:S04]  /*0960*/  BSSY B3, `(.L_x_23) ;  /* 0x000001d000037945 */ /* 0x000fe80003800000 */
[----:B------:R-:W-:Y:S04]  /*0970*/  BSSY B2, `(.L_x_24) ;  /* 0x0000018000027945 */ /* 0x000fe80003800000 */
[----:B------:R-:W-:Y:S05]  /*0980*/  @P2 BRA `(.L_x_25) ;  /* 0x00000000001c2947 */ /* 0x000fea0003800000 */
[----:B---3--:R-:W1:Y:S02]  /*0990*/  LDS R4, [UR16+0x34] ;  /* 0x00003410ff047984 */ /* 0x008e640008000800 */
[----:B-1----:R-:W-:-:S05]  /*09a0*/  LOP3.LUT R4, R4, 0x7, RZ, 0xb8, !PT ;  /* 0x0000000704047812 */ /* 0x002fca00078eb8ff */
[----:B------:R1:W-:Y:S01]  /*09b0*/  STS [UR16+0x34], R4 ;  /* 0x00003404ff007988 */ /* 0x0003e20008000810 */
[----:B------:R-:W-:Y:S05]  /*09c0*/  @P2 BRA `(.L_x_26) ;  /* 0x00000000001c2947 */ /* 0x000fea0003800000 */
[----:B-1----:R-:W1:Y:S02]  /*09d0*/  LDS R4, [UR16+0x34] ;  /* 0x00003410ff047984 */ /* 0x002e640008000800 */
[----:B-1----:R-:W-:-:S05]  /*09e0*/  LOP3.LUT R4, R4, 0x38, RZ, 0xb8, !PT ;  /* 0x0000003804047812 */ /* 0x002fca00078eb8ff */
[----:B------:R1:W-:Y:S02]  /*09f0*/  STS [UR16+0x34], R4 ;  /* 0x00003404ff007988 */ /* 0x0003e40008000810 */
.L_x_25:
[----:B------:R-:W-:Y:S05]  /*0a00*/  @P2 BRA `(.L_x_27) ;  /* 0x00000000001c2947 */ /* 0x000fea0003800000 */
[----:B-1-3--:R-:W1:Y:S02]  /*0a10*/  LDS R4, [UR16+0x8] ;  /* 0x00000810ff047984 */ /* 0x00ae640008000800 */
[----:B-1----:R-:W-:-:S05]  /*0a20*/  LOP3.LUT R4, R4, 0x780, RZ, 0xb8, !PT ;  /* 0x0000078004047812 */ /* 0x002fca00078eb8ff */
[----:B------:R2:W-:Y:S02]  /*0a30*/  STS [UR16+0x8], R4 ;  /* 0x00000804ff007988 */ /* 0x0005e40008000810 */
.L_x_26:
[----:B------:R-:W-:Y:S05]  /*0a40*/  @P2 BRA `(.L_x_28) ;  /* 0x0000000000282947 */ /* 0x000fea0003800000 */
[----:B-12---:R-:W1:Y:S02]  /*0a50*/  LDS R4, [UR16+0x8] ;  /* 0x00000810ff047984 */ /* 0x006e640008000800 */
[----:B-1----:R-:W-:-:S05]  /*0a60*/  LOP3.LUT R4, R4, 0x1800, RZ, 0xb8, !PT ;  /* 0x0000180004047812 */ /* 0x002fca00078eb8ff */
[----:B------:R2:W-:Y:S02]  /*0a70*/  STS [UR16+0x8], R4 ;  /* 0x00000804ff007988 */ /* 0x0005e40008000810 */
.L_x_27:
[----:B------:R-:W-:Y:S05]  /*0a80*/  @P2 BREAK B2 ;  /* 0x0000000000022942 */ /* 0x000fea0003800000 */
[----:B------:R-:W-:Y:S05]  /*0a90*/  @P2 BRA `(.L_x_29) ;  /* 0x0000000000242947 */ /* 0x000fea0003800000 */
[----:B-123--:R-:W1:Y:S01]  /*0aa0*/  LDS R4, [UR16+0x8] ;  /* 0x00000810ff047984 */ /* 0x00ee620008000800 */
[----:B------:R-:W-:-:S05]  /*0ab0*/  IMAD.MOV.U32 R5, RZ, RZ, 0x6000 ;  /* 0x00006000ff057424 */ /* 0x000fca00078e00ff */
[----:B-1----:R-:W-:-:S04]  /*0ac0*/  LOP3.LUT R4, R4, 0x2000, R5, 0xd8, !PT ;  /* 0x0000200004047812 */ /* 0x002fc800078ed805 */
[----:B------:R-:W-:-:S05]  /*0ad0*/  LOP3.LUT R4, R4, 0x400000, RZ, 0xb8, !PT ;  /* 0x0040000004047812 */ /* 0x000fca00078eb8ff */
[----:B------:R3:W-:Y:S02]  /*0ae0*/  STS [UR16+0x8], R4 ;  /* 0x00000804ff007988 */ /* 0x0007e40008000810 */
.L_x_28:
[----:B------:R-:W-:Y:S05]  /*0af0*/  BSYNC B2 ;  /* 0x0000000000027941 */ /* 0x000fea0003800000 */
.L_x_24:
[----:B-123--:R-:W1:Y:S02]  /*0b00*/  @!P2 LDS R4, [UR16+0x8] ;  /* 0x00000810ff04a984 */ /* 0x00ee640008000800 */
[----:B-1----:R-:W-:-:S05]  /*0b10*/  @!P2 LOP3.LUT R4, R4, 0x8000, RZ, 0xb8, !PT ;  /* 0x000080000404a812 */ /* 0x002fca00078eb8ff */
[----:B------:R4:W-:Y:S02]  /*0b20*/  @!P2 STS [UR16+0x8], R4 ;  /* 0x00000804ff00a988 */ /* 0x0009e40008000810 */
.L_x_29:
[----:B------:R-:W-:Y:S05]  /*0b30*/  BSYNC B3 ;  /* 0x0000000000037941 */ /* 0x000fea0003800000 */
.L_x_23:
[----:B------:R-:W-:Y:S05]  /*0b40*/  WARPSYNC.ALL ;  /* 0x0000000000007948 */ /* 0x000fea0003800000 */
[----:B------:R-:W-:-:S04]  /*0b50*/  UIADD3 UR21, UR5, 0x80, URZ ;  /* 0x0000008005157890 */ /* 0x000fc8000fffe03f */
[----:B------:R-:W-:-:S04]  /*0b60*/  UIADD3 UR20, UP0, UR21, UR22, URZ ;  /* 0x0000001615147290 */ /* 0x000fc8000ff1e03f */
[----:B------:R-:W-:Y:S01]  /*0b70*/  ULEA.HI.X.SX32 UR21, UR21, UR23, 0x1, UP0 ;  /* 0x0000001715157291 */ /* 0x000fe200080f0e3f */
[----:B------:R-:W-:Y:S11]  /*0b80*/  @P0 BRA `(.L_x_30) ;  /* 0x0000000000280947 */ /* 0x000ff60003800000 */
        /* <DEDUP_REMOVED lines=10> */
.L_x_30:
[----:B------:R-:W-:Y:S05]  /*0c30*/  @P0 BRA `(.L_x_31) ;  /* 0x00000000000c0947 */ /* 0x000fea0003800000 */
[----:B------:R0:W-:Y:S01]  /*0c40*/  UTMACMDFLUSH ;  /* 0x00000000000079b7 */ /* 0x0001e20000000000 */
[----:B------:R-:W-:Y:S05]  /*0c50*/  @P0 BRA `(.L_x_31) ;  /* 0x0000000000040947 */ /* 0x000fea0003800000 */
[----:B------:R-:W-:-:S04]  /*0c60*/  DEPBAR.LE SB0, 0x0 ;  /* 0x000080000000791a */ /* 0x000fc80000000000 */
.L_x_31:
[----:B------:R-:W-:Y:S05]  /*0c70*/  WARPSYNC.ALL ;  /* 0x0000000000007948 */ /* 0x000fea0003800000 */
[----:B-----5:R-:W-:Y:S06]  /*0c80*/  BAR.SYNC.DEFER_BLOCKING 0x0 ;  /* 0x0000000000007b1d */ /* 0x020fec0000010000 */
[----:B------:R-:W-:Y:S02]  /*0c90*/  BSSY B3, `(.L_x_32) ;  /* 0x000000b000037945 */ /* 0x000fe40003800000 */
[----:B------:R-:W-:Y:S06]  /*0ca0*/  BAR.SYNC.DEFER_BLOCKING 0x0 ;  /* 0x0000000000007b1d */ /* 0x000fec0000010000 */
[----:B------:R1:W-:Y:S01]  /*0cb0*/  @!P0 STS [R0], RZ ;  /* 0x000000ff00008388 */ /* 0x0003e20000000800 */
[----:B------:R-:W-:Y:S01]  /*0cc0*/  NOP ;  /* 0x0000000000007918 */ /* 0x000fe20000000000 */
[----:B------:R-:W-:Y:S05]  /*0cd0*/  @P2 BRA `(.L_x_33) ;  /* 0x0000000000182947 */ /* 0x000fea0003800000 */
[----:B-1----:R-:W1:Y:S01]  /*0ce0*/  LDS R0, [UR16+0x8] ;  /* 0x00000810ff007984 */ /* 0x002e620008000800 */
[----:B------:R-:W5:Y:S01]  /*0cf0*/  LDC.64 R10, c[0x0][0x220] ;  /* 0x00008800ff0a7b82 */ /* 0x000f620000000a00 */
[----:B---3--:R-:W-:Y:S02]  /*0d00*/  IMAD.MOV.U32 R5, RZ, RZ, 0x70 ;  /* 0x00000070ff057424 */ /* 0x008fe400078e00ff */
[----:B-----5:R3:W-:Y:S03]  /*0d10*/  STS.64 [UR16], R10 ;  /* 0x0000000aff007988 */ /* 0x0207e60008000a10 */
[----:B-1----:R-:W-:-:S05]  /*0d20*/  LOP3.LUT R0, R0, 0x10, R5, 0xd8, !PT ;  /* 0x0000001000007812 */ /* 0x002fca00078ed805 */
[----:B------:R3:W-:Y:S02]  /*0d30*/  STS [UR16+0x8], R0 ;  /* 0x00000800ff007988 */ /* 0x0007e40008000810 */
.L_x_33:
[----:B-1----:R-:W-:Y:S05]  /*0d40*/  BSYNC B3 ;  /* 0x0000000000037941 */ /* 0x002fea0003800000 */
.L_x_32:
[----:B------:R-:W-:Y:S04]  /*0d50*/  BSSY B3, `(.L_x_34) ;  /* 0x0000033000037945 */ /* 0x000fe80003800000 */
[----:B------:R-:W-:Y:S04]  /*0d60*/  BSSY B4, `(.L_x_35) ;  /* 0x000002e000047945 */ /* 0x000fe80003800000 */
[----:B------:R-:W-:Y:S05]  /*0d70*/  @P2 BRA `(.L_x_36) ;  /* 0x0000000000242947 */ /* 0x000fea0003800000 */
[----:B---3--:R-:W1:Y:S01]  /*0d80*/  LDS R0, [UR16+0x34] ;  /* 0x00003410ff007984 */ /* 0x008e620008000800 */
[----:B------:R-:W-:-:S05]  /*0d90*/  IMAD.MOV.U32 R5, RZ, RZ, 0x7f000000 ;  /* 0x7f000000ff057424 */ /* 0x000fca00078e00ff */
[----:B-1----:R-:W-:-:S05]  /*0da0*/  LOP3.LUT R0, R0, 0xff000000, R5, 0xb8, !PT ;  /* 0xff00000000007812 */ /* 0x002fca00078eb805 */
[----:B------:R1:W-:Y:S01]  /*0db0*/  STS [UR16+0x34], R0 ;  /* 0x00003400ff007988 */ /* 0x0003e20008000810 */
[----:B------:R-:W-:Y:S05]  /*0dc0*/  @P2 BRA `(.L_x_37) ;  /* 0x0000000000182947 */ /* 0x000fea0003800000 */
[----:B-1----:R-:W1:Y:S01]  /*0dd0*/  LDS R0, [UR16+0x38] ;  /* 0x00003810ff007984 */ /* 0x002e620008000800 */
[----:B------:R-:W-:-:S05]  /*0de0*/  IMAD.MOV.U32 R5, RZ, RZ, 0x7f ;  /* 0x0000007fff057424 */ /* 0x000fca00078e00ff */
[----:B-1----:R-:W-:-:S05]  /*0df0*/  LOP3.LUT R0, R0, 0xff, R5, 0xb8, !PT ;  /* 0x000000ff00007812 */ /* 0x002fca00078eb805 */
[----:B------:R1:W-:Y:S02]  /*0e00*/  STS [UR16+0x38], R0 ;  /* 0x00003800ff007988 */ /* 0x0003e40008000810 */
.L_x_36:
[----:B------:R-:W-:Y:S05]  /*0e10*/  @P2 BRA `(.L_x_38) ;  /* 0x00000000000c2947 */ /* 0x000fea0003800000 */
[----:B------:R1:W-:Y:S02]  /*0e20*/  STS [UR16+0x20], R3 ;  /* 0x00002003ff007988 */ /* 0x0003e40008000810 */
.L_x_37:
[----:B------:R-:W-:Y:S05]  /*0e30*/  @P2 BRA `(.L_x_39) ;  /* 0x0000000000242947 */ /* 0x000fea0003800000 */
[----:B------:R1:W-:Y:S02]  /*0e40*/  STS [UR16+0x24], R8 ;  /* 0x00002408ff007988 */ /* 0x0003e40008000810 */
.L_x_38:
[----:B------:R-:W-:Y:S05]  /*0e50*/  @P2 BRA `(.L_x_40) ;  /* 0x00000000002c2947 */ /* 0x000fea0003800000 */
[----:B-1-3--:R-:W1:Y:S01]  /*0e60*/  LDS R0, [UR16+0x1c] ;  /* 0x00001c10ff007984 */ /* 0x00ae620008000800 */
[----:B------:R-:W3:Y:S02]  /*0e70*/  LDC.64 R8, c[0x0][0x248] ;  /* 0x00009200ff087b82 */ /* 0x000ee40000000a00 */
[--C-:B---3--:R-:W-:Y:S02]  /*0e80*/  SHF.R.U32.HI R5, RZ, 0x4, R9.reuse ;  /* 0x00000004ff057819 */ /* 0x108fe40000011609 */
[----:B------:R-:W-:-:S05]  /*0e90*/  SHF.R.U64 R3, R8, 0x4, R9 ;  /* 0x0000000408037819 */ /* 0x000fca0000001209 */
[----:B------:R3:W-:Y:S01]  /*0ea0*/  STS [UR16+0xc], R3 ;  /* 0x00000c03ff007988 */ /* 0x0007e20008000810 */
[----:B-1----:R-:W-:-:S05]  /*0eb0*/  LOP3.LUT R0, R0, 0xf, R5, 0xb8, !PT ;  /* 0x0000000f00007812 */ /* 0x002fca00078eb805 */
[----:B------:R3:W-:Y:S02]  /*0ec0*/  STS [UR16+0x1c], R0 ;  /* 0x00001c00ff007988 */ /* 0x0007e40008000810 */
.L_x_39:
[----:B------:R-:W-:Y:S05]  /*0ed0*/  @P2 BRA `(.L_x_41) ;  /* 0x00000000001c2947 */ /* 0x000fea0003800000 */
[----:B-1-3--:R-:W1:Y:S02]  /*0ee0*/  LDS R0, [UR16+0x34] ;  /* 0x00003410ff007984 */ /* 0x00ae640008000800 */
[----:B-1----:R-:W-:-:S05]  /*0ef0*/  LOP3.LUT R0, R0, 0x7, RZ, 0xb8, !PT ;  /* 0x0000000700007812 */ /* 0x002fca00078eb8ff */
[----:B------:R1:W-:Y:S02]  /*0f00*/  STS [UR16+0x34], R0 ;  /* 0x00003400ff007988 */ /* 0x0003e40008000810 */
.L_x_40:
[----:B------:R-:W-:Y:S05]  /*0f10*/  @P2 BRA `(.L_x_42) ;  /* 0x00000000001c2947 */ /* 0x000fea0003800000 */
[----:B-1-3--:R-:W1:Y:S02]  /*0f20*/  LDS R0, [UR16+0x34] ;  /* 0x00003410ff007984 */ /* 0x00ae640008000800 */
[----:B-1----:R-:W-:-:S05]  /*0f30*/  LOP3.LUT R0, R0, 0x38, RZ, 0xb8, !PT ;  /* 0x0000003800007812 */ /* 0x002fca00078eb8ff */
[----:B------:R1:W-:Y:S02]  /*0f40*/  STS [UR16+0x34], R0 ;  /* 0x00003400ff007988 */ /* 0x0003e40008000810 */
.L_x_41:
[----:B------:R-:W-:Y:S05]  /*0f50*/  @P2 BRA `(.L_x_43) ;  /* 0x00000000001c2947 */ /* 0x000fea0003800000 */
[----:B-1-3--:R-:W1:Y:S02]  /*0f60*/  LDS R0, [UR16+0x8] ;  /* 0x00000810ff007984 */ /* 0x00ae640008000800 */
[----:B-1----:R-:W-:-:S05]  /*0f70*/  LOP3.LUT R0, R0, 0x780, RZ, 0xb8, !PT ;  /* 0x0000078000007812 */ /* 0x002fca00078eb8ff */
[----:B------:R1:W-:Y:S02]  /*0f80*/  STS [UR16+0x8], R0 ;  /* 0x00000800ff007988 */ /* 0x0003e40008000810 */
.L_x_42:
[----:B------:R-:W-:Y:S05]  /*0f90*/  @P2 BRA `(.L_x_44) ;  /* 0x0000000000282947 */ /* 0x000fea0003800000 */
[----:B-1-3--:R-:W1:Y:S02]  /*0fa0*/  LDS R0, [UR16+0x8] ;  /* 0x00000810ff007984 */ /* 0x00ae640008000800 */
[----:B-1----:R-:W-:-:S05]  /*0fb0*/  LOP3.LUT R0, R0, 0x1800, RZ, 0xb8, !PT ;  /* 0x0000180000007812 */ /* 0x002fca00078eb8ff */
[----:B------:R1:W-:Y:S02]  /*0fc0*/  STS [UR16+0x8], R0 ;  /* 0x00000800ff007988 */ /* 0x0003e40008000810 */
.L_x_43:
[----:B------:R-:W-:Y:S05]  /*0fd0*/  @P2 BREAK B4 ;  /* 0x0000000000042942 */ /* 0x000fea0003800000 */
[----:B------:R-:W-:Y:S05]  /*0fe0*/  @P2 BRA `(.L_x_45) ;  /* 0x0000000000242947 */ /* 0x000fea0003800000 */
[----:B-1-3--:R-:W1:Y:S01]  /*0ff0*/  LDS R0, [UR16+0x8] ;  /* 0x00000810ff007984 */ /* 0x00ae620008000800 */
[----:B------:R-:W-:-:S05]  /*1000*/  IMAD.MOV.U32 R3, RZ, RZ, 0x6000 ;  /* 0x00006000ff037424 */ /* 0x000fca00078e00ff */
[----:B-1----:R-:W-:-:S04]  /*1010*/  LOP3.LUT R0, R0, 0x6000, R3, 0xd8, !PT ;  /* 0x0000600000007812 */ /* 0x002fc800078ed803 */
[----:B------:R-:W-:-:S05]  /*1020*/  LOP3.LUT R0, R0, 0x400000, RZ, 0xb8, !PT ;  /* 0x0040000000007812 */ /* 0x000fca00078eb8ff */
[----:B------:R1:W-:Y:S02]  /*1030*/  STS [UR16+0x8], R0 ;  /* 0x00000800ff007988 */ /* 0x0003e40008000810 */
.L_x_44:
[----:B------:R-:W-:Y:S05]  /*1040*/  BSYNC B4 ;  /* 0x0000000000047941 */ /* 0x000fea0003800000 */
.L_x_35:
[----:B-1-3--:R-:W1:Y:S02]  /*1050*/  @!P2 LDS R0, [UR16+0x8] ;  /* 0x00000810ff00a984 */ /* 0x00ae640008000800 */
[----:B-1----:R-:W-:-:S05]  /*1060*/  @!P2 LOP3.LUT R0, R0, 0x8000, RZ, 0xb8, !PT ;  /* 0x000080000000a812 */ /* 0x002fca00078eb8ff */
[----:B------:R1:W-:Y:S02]  /*1070*/  @!P2 STS [UR16+0x8], R0 ;  /* 0x00000800ff00a988 */ /* 0x0003e40008000810 */
.L_x_45:
[----:B------:R-:W-:Y:S05]  /*1080*/  BSYNC B3 ;  /* 0x0000000000037941 */ /* 0x000fea0003800000 */
.L_x_34:
[----:B------:R-:W-:Y:S05]  /*1090*/  WARPSYNC.ALL ;  /* 0x0000000000007948 */ /* 0x000fea0003800000 */
[----:B------:R1:W-:Y:S01]  /*10a0*/  STL [R1], RZ ;  /* 0x000000ff01007387 */ /* 0x0003e20000100800 */
[----:B------:R-:W-:Y:S01]  /*10b0*/  UIADD3 UR5, UR5, 0x100, URZ ;  /* 0x0000010005057890 */ /* 0x000fe2000fffe03f */
[----:B------:R-:W-:Y:S02]  /*10c0*/  ISETP.GE.AND P1, PT, R12, 0x1, PT ;  /* 0x000000010c00780c */ /* 0x000fe40003f26270 */
[----:B------:R-:W-:Y:S01]  /*10d0*/  CS2R R24, SRZ ;  /* 0x0000000000187805 */ /* 0x000fe2000001ff00 */
[----:B------:R1:W-:Y:S01]  /*10e0*/  STL [R1+0x4], RZ ;  /* 0x000004ff01007387 */ /* 0x0003e20000100800 */
[----:B------:R-:W-:Y:S01]  /*10f0*/  UIADD3 UR22, UP0, UR5, UR22, URZ ;  /* 0x0000001605167290 */ /* 0x000fe2000ff1e03f */
[----:B------:R-:W-:-:S02]  /*1100*/  CS2R R26, SRZ ;  /* 0x00000000001a7805 */ /* 0x000fc4000001ff00 */
[----:B------:R-:W-:Y:S01]  /*1110*/  CS2R R28, SRZ ;  /* 0x00000000001c7805 */ /* 0x000fe2000001ff00 */
[----:B------:R1:W-:Y:S01]  /*1120*/  STL [R1+0x8], RZ ;  /* 0x000008ff01007387 */ /* 0x0003e20000100800 */
[----:B------:R-:W-:Y:S01]  /*1130*/  ULEA.HI.X.SX32 UR23, UR5, UR23, 0x1, UP0 ;  /* 0x0000001705177291 */ /* 0x000fe200080f0e3f */
[----:B------:R-:W-:Y:S02]  /*1140*/  CS2R R30, SRZ ;  /* 0x00000000001e7805 */ /* 0x000fe4000001ff00 */
[----:B------:R-:W-:Y:S01]  /*1150*/  CS2R R32, SRZ ;  /* 0x0000000000207805 */ /* 0x000fe2000001ff00 */
[----:B------:R1:W-:Y:S01]  /*1160*/  STL [R1+0xc], RZ ;  /* 0x00000cff01007387 */ /* 0x0003e20000100800 */
[----:B------:R-:W-:Y:S02]  /*1170*/  CS2R R34, SRZ ;  /* 0x0000000000227805 */ /* 0x000fe4000001ff00 */
[----:B------:R-:W-:Y:S02]  /*1180*/  CS2R R36, SRZ ;  /* 0x0000000000247805 */ /* 0x000fe4000001ff00 */
[----:B------:R-:W-:Y:S01]  /*1190*/  CS2R R38, SRZ ;  /* 0x0000000000267805 */ /* 0x000fe2000001ff00 */
[----:B------:R1:W-:Y:S01]  /*11a0*/  STL [R1+0x10], RZ ;  /* 0x000010ff01007387 */ /* 0x0003e20000100800 */
[----:B------:R-:W-:-:S02]  /*11b0*/  CS2R R40, SRZ ;  /* 0x0000000000287805 */ /* 0x000fc4000001ff00 */
        /* <DEDUP_REMOVED lines=55> */
[----:B------:R-:W-:Y:S01]  /*1530*/  CS2R R124, SRZ ;  /* 0x00000000007c7805 */ /* 0x000fe2000001ff00 */
[----:B------:R-:W-:-:S02]  /*1540*/  IMAD.MOV.U32 R126, RZ, RZ, RZ ;  /* 0x000000ffff7e7224 */ /* 0x000fc400078e00ff */
[----:B------:R1:W-:Y:S04]  /*1550*/  STL [R1+0x4c], RZ ;  /* 0x00004cff01007387 */ /* 0x0003e80000100800 */
        /* <DEDUP_REMOVED lines=107> */
[----:B------:R1:W-:Y:S01]  /*1c10*/  STL [R1+0x1fc], RZ ;  /* 0x0001fcff01007387 */ /* 0x0003e20000100800 */
[----:B------:R-:W-:Y:S05]  /*1c20*/  @P0 BRA `(.L_x_46) ;  /* 0x0000000000280947 */ /* 0x000fea0003800000 */
[----:B-1-3--:R-:W1:Y:S01]  /*1c30*/  S2R R0, SR_LANEID ;  /* 0x0000000000007919 */ /* 0x00ae620000000000 */
[----:B------:R-:W-:Y:S05]  /*1c40*/  WARPSYNC.ALL ;  /* 0x0000000000007948 */ /* 0x000fea0003800000 */
[----:B-1----:R-:W-:-:S05]  /*1c50*/  IMAD.SHL.U32 R0, R0, 0x4, RZ ;  /* 0x0000000400007824 */ /* 0x002fca00078e00ff */
[----:B------:R-:W1:Y:S01]  /*1c60*/  LDS R3, [R0+UR16] ;  /* 0x0000001000037984 */ /* 0x000e620008000800 */
[----:B--2-4-:R-:W-:-:S05]  /*1c70*/  IADD3 R4, P3, R0, UR22, RZ ;  /* 0x0000001600047c10 */ /* 0x014fca000ff7e0ff */
[----:B------:R-:W-:-:S05]  /*1c80*/  IMAD.X R5, RZ, RZ, UR23, P3 ;  /* 0x00000017ff057e24 */ /* 0x000fca00098e06ff */
[----:B-1----:R1:W5:Y:S01]  /*1c90*/  ATOMG.E.EXCH.STRONG.GPU PT, RZ, [R4], R3 ;  /* 0x0000000304ff73a8 */ /* 0x00236200041ee100 */
[----:B------:R-:W-:-:S04]  /*1ca0*/  DEPBAR {5,4,3,2,1,0} ;  /* 0x0000003f0000791a */ /* 0x000fc80000000000 */
[----:B------:R1:W-:Y:S01]  /*1cb0*/  UTMACCTL.IV [UR22] ;  /* 0x00000000160079b9 */ /* 0x0003e20008000000 */
[----:B------:R-:W-:Y:S01]  /*1cc0*/  NOP ;  /* 0x0000000000007918 */ /* 0x000fe20000000000 */
.L_x_46:
[----:B------:R-:W-:Y:S05]  /*1cd0*/  @P0 BRA `(.L_x_47) ;  /* 0x00000000000c0947 */ /* 0x000fea0003800000 */
[----:B------:R0:W-:Y:S01]  /*1ce0*/  UTMACMDFLUSH ;  /* 0x00000000000079b7 */ /* 0x0001e20000000000 */
[----:B------:R-:W-:Y:S05]  /*1cf0*/  @P0 BRA `(.L_x_47) ;  /* 0x0000000000040947 */ /* 0x000fea0003800000 */
[----:B------:R-:W-:-:S04]  /*1d00*/  DEPBAR.LE SB0, 0x0 ;  /* 0x000080000000791a */ /* 0x000fc80000000000 */
.L_x_47:
[----:B------:R-:W-:Y:S05]  /*1d10*/  WARPSYNC.ALL ;  /* 0x0000000000007948 */ /* 0x000fea0003800000 */
[----:B-----5:R-:W-:Y:S01]  /*1d20*/  BAR.SYNC.DEFER_BLOCKING 0x0 ;  /* 0x0000000000007b1d */ /* 0x020fe20000010000 */
[----:B------:R-:W-:Y:S01]  /*1d30*/  USHF.L.U32 UR11, UR17, 0x8, URZ ;  /* 0x00000008110b7899 */ /* 0x000fe2000800063f */
[----:B------:R-:W-:Y:S01]  /*1d40*/  IMAD.MOV.U32 R127, RZ, RZ, RZ ;  /* 0x000000ffff7f7224 */ /* 0x000fe200078e00ff */
[----:B------:R-:W-:Y:S01]  /*1d50*/  USHF.L.U32 UR15, UR28, 0x7, URZ ;  /* 0x000000071c0f7899 */ /* 0x000fe2000800063f */
[----:B------:R-:W-:Y:S02]  /*1d60*/  CS2R R128, SRZ ;  /* 0x0000000000807805 */ /* 0x000fe4000001ff00 */
[----:B------:R-:W-:Y:S01]  /*1d70*/  CS2R R130, SRZ ;  /* 0x0000000000827805 */ /* 0x000fe2000001ff00 */
[----:B------:R-:W-:Y:S01]  /*1d80*/  VOTEU.ALL UP3, P2 ;  /* 0x00000000003f7886 */ /* 0x000fe20001060000 */
[----:B------:R-:W-:Y:S01]  /*1d90*/  UMOV UR6, 0x1 ;  /* 0x0000000100067882 */ /* 0x000fe20000000000 */
[----:B------:R-:W-:Y:S01]  /*1da0*/  VOTEU.ALL UP2, P2 ;  /* 0x00000000003f7886 */ /* 0x000fe20001040000 */
[----:B------:R-:W-:Y:S01]  /*1db0*/  VOTEU.ALL UP1, P2 ;  /* 0x00000000003f7886 */ /* 0x000fe20001020000 */
[----:B------:R-:W-:Y:S01]  /*1dc0*/  VOTEU.ALL UP0, P2 ;  /* 0x00000000003f7886 */ /* 0x000fe20001000000 */
[----:B------:R-:W-:-:S04]  /*1dd0*/  @!UP3 UIADD3 UR8, -UR6, 0x100000, URZ ;  /* 0x001000000608b890 */ /* 0x000fc8000fffe13f */
[----:B------:R-:W-:Y:S02]  /*1de0*/  @!UP3 USHF.L.U32 UR9, UR8, 0xb, URZ ;  /* 0x0000000b0809b899 */ /* 0x000fe4000800063f */
[----:B------:R-:W-:Y:S01]  /*1df0*/  @!UP3 USHF.L.U32 UR8, UR8, 0x1, URZ ;  /* 0x000000010808b899 */ /* 0x000fe2000800063f */
[----:B------:R-:W-:Y:S01]  /*1e00*/  CS2R R132, SRZ ;  /* 0x0000000000847805 */ /* 0x000fe2000001ff00 */
        /* <DEDUP_REMOVED lines=12> */
[----:B------:R-:W-:Y:S01]  /*1ed0*/  VOTEU.ALL UP3, P2 ;  /* 0x00000000003f7886 */ /* 0x000fe20001060000 */
[----:B------:R-:W-:Y:S02]  /*1ee0*/  CS2R R140, SRZ ;  /* 0x00000000008c7805 */ /* 0x000fe4000001ff00 */
[----:B------:R-:W-:Y:S02]  /*1ef0*/  CS2R R142, SRZ ;  /* 0x00000000008e7805 */ /* 0x000fe4000001ff00 */
[----:B------:R-:W-:Y:S02]  /*1f00*/  CS2R R144, SRZ ;  /* 0x0000000000907805 */ /* 0x000fe4000001ff00 */
[----:B------:R-:W-:Y:S01]  /*1f10*/  CS2R R146, SRZ ;  /* 0x0000000000927805 */ /* 0x000fe2000001ff00 */
[----:B------:R-:W2:Y:S02]  /*1f20*/  FENCE.VIEW.ASYNC.S ;  /* 0x00000000000073c6 */ /* 0x000ea40000000000 */
[----:B--2---:R2:W3:Y:S02]  /*1f30*/  @!UP2 SYNCS.EXCH.64 URZ, [UR16+0xc000], UR8 ;  /* 0x00c00008103fa5b2 */ /* 0x0044e40008000100 */
[----:B---3--:R-:W-:Y:S01]  /*1f40*/  BAR.SYNC.DEFER_BLOCKING 0x0 ;  /* 0x0000000000007b1d */ /* 0x008fe20000010000 */
[----:B------:R-:W-:-:S02]  /*1f50*/  CS2R R148, SRZ ;  /* 0x0000000000947805 */ /* 0x000fc4000001ff00 */
[----:B------:R-:W-:-:S03]  /*1f60*/  CS2R R150, SRZ ;  /* 0x0000000000967805 */ /* 0x000fc6000001ff00 */
[----:B------:R2:W3:Y:S02]  /*1f70*/  @!UP1 SYNCS.EXCH.64 URZ, [UR16+0xc008], UR12 ;  /* 0x00c0080c103f95b2 */ /* 0x0004e40008000100 */
[----:B---3--:R-:W-:Y:S06]  /*1f80*/  BAR.SYNC.DEFER_BLOCKING 0x0 ;  /* 0x0000000000007b1d */ /* 0x008fec0000010000 */
[----:B------:R2:W3:Y:S02]  /*1f90*/  @!UP0 SYNCS.EXCH.64 URZ, [UR16+0xc010], UR24 ;  /* 0x00c01018103f85b2 */ /* 0x0004e40008000100 */
[----:B---3--:R-:W-:Y:S06]  /*1fa0*/  BAR.SYNC.DEFER_BLOCKING 0x0 ;  /* 0x0000000000007b1d */ /* 0x008fec0000010000 */
[----:B------:R2:W3:Y:S02]  /*1fb0*/  @!UP3 SYNCS.EXCH.64 URZ, [UR16+0xc018], UR6 ;  /* 0x00c01806103fb5b2 */ /* 0x0004e40008000100 */
[----:B--2---:R-:W-:Y:S05]  /*1fc0*/  @!P1 BRA `(.L_x_48) ;  /* 0x0000001800689947 */ /* 0x004fea0003800000 */
[----:B------:R2:W-:Y:S01]  /*1fd0*/  STL [R1], RZ ;  /* 0x000000ff01007387 */ /* 0x0005e20000100800 */
[----:B------:R-:W-:Y:S02]  /*1fe0*/  CS2R R24, SRZ ;  /* 0x0000000000187805 */ /* 0x000fe4000001ff00 */
        /* <DEDUP_REMOVED lines=83> */
[----:B------:R-:W-:Y:S01]  /*2520*/  CS2R R150, SRZ ;  /* 0x0000000000967805 */ /* 0x000fe2000001ff00 */
[----:B------:R-:W-:Y:S01]  /*2530*/  UMOV UR5, URZ ;  /* 0x0000003f00057c82 */ /* 0x000fe20008000000 */
[----:B------:R-:W-:Y:S01]  /*2540*/  UMOV UR14, URZ ;  /* 0x0000003f000e7c82 */ /* 0x000fe20008000000 */
        /* <DEDUP_REMOVED lines=105> */
[----:B------:R2:W-:Y:S02]  /*2be0*/  STL [R1+0x1fc], RZ ;  /* 0x0001fcff01007387 */ /* 0x0005e40000100800 */
.L_x_50:
[----:B---3--:R-:W-:Y:S01]  /*2bf0*/  BAR.SYNC.DEFER_BLOCKING 0x0 ;  /* 0x0000000000007b1d */ /* 0x008fe20000010000 */
[----:B------:R-:W-:Y:S01]  /*2c00*/  ULEA UR26, UR5, UR16, 0x3 ;  /* 0x00000010051a7291 */ /* 0x000fe2000f8e183f */
[----:B-1----:R-:W-:Y:S01]  /*2c10*/  @!P2 IMAD.MOV.U32 R0, RZ, RZ, 0x3000 ;  /* 0x00003000ff00a424 */ /* 0x002fe200078e00ff */
[----:B------:R-:W-:Y:S01]  /*2c20*/  ELECT P0, URZ, PT ;  /* 0x00000000003f782f */ /* 0x000fe20003800000 */
[----:B------:R-:W-:-:S03]  /*2c30*/  ULEA UR12, UR5, UR16, 0xc ;  /* 0x00000010050c7291 */ /* 0x000fc6000f8e603f */
[----:B------:R-:W-:Y:S02]  /*2c40*/  ISETP.LT.U32.AND P0, PT, R2, 0x20, P0 ;  /* 0x000000200200780c */ /* 0x000fe40000701070 */
[----:B------:R-:W-:Y:S01]  /*2c50*/  ELECT P1, URZ, PT ;  /* 0x00000000003f782f */ /* 0x000fe20003820000 */
[----:B------:R-:W-:-:S03]  /*2c60*/  UIADD3 UR12, UR12, 0x8000, URZ ;  /* 0x000080000c0c7890 */ /* 0x000fc6000fffe03f */
[----:B------:R-:W-:Y:S01]  /*2c70*/  ISETP.LT.U32.AND P1, PT, R2, 0x20, P1 ;  /* 0x000000200200780c */ /* 0x000fe20000f21070 */
[----:B------:R-:W-:Y:S01]  /*2c80*/  ULEA UR8, UR5, UR16, 0xd ;  /* 0x0000001005087291 */ /* 0x000fe2000f8e683f */
[----:B------:R-:W-:-:S05]  /*2c90*/  UMOV UR10, UR14 ;  /* 0x0000000e000a7c82 */ /* 0x000fca0008000000 */
[----:B------:R-:W-:Y:S01]  /*2ca0*/  VOTEU.ANY UP0, P0 ;  /* 0x00000000003f7886 */ /* 0x000fe20000000100 */
[----:B------:R-:W-:Y:S01]  /*2cb0*/  VOTEU.ANY UP2, P0 ;  /* 0x00000000003f7886 */ /* 0x000fe20000040100 */
[----:B------:R1:W-:Y:S03]  /*2cc0*/  @!P2 SYNCS.ARRIVE.TRANS64 RZ, [UR26+0xc000], R0 ;  /* 0x00c00000ffffa9a7 */ /* 0x0003e6000800001a */
[----:B------:R-:W-:Y:S01]  /*2cd0*/  @UP0 UIADD3 UR13, UR26, 0xc000, URZ ;  /* 0x0000c0001a0d0890 */ /* 0x000fe2000fffe03f */
[----:B------:R-:W-:Y:S01]  /*2ce0*/  @UP0 UMOV UR6, UR18 ;  /* 0x0000001200060c82 */ /* 0x000fe20008000000 */
[----:B------:R-:W-:Y:S01]  /*2cf0*/  @UP0 UMOV UR7, UR19 ;  /* 0x0000001300070c82 */ /* 0x000fe20008000000 */
[----:B------:R-:W-:Y:S01]  /*2d00*/  BAR.SYNC.DEFER_BLOCKING 0x0 ;  /* 0x0000000000007b1d */ /* 0x000fe20000010000 */
[----:B-1----:R-:W-:-:S05]  /*2d10*/  IMAD.U32 R0, RZ, RZ, UR4 ;  /* 0x00000004ff007e24 */ /* 0x002fca000f8e00ff */
[----:B------:R-:W-:Y:S01]  /*2d20*/  VOTEU.ANY UP1, P1 ;  /* 0x00000000003f7886 */ /* 0x000fe20000820100 */
[----:B------:R-:W-:Y:S01]  /*2d30*/  VOTEU.ANY UP3, P1 ;  /* 0x00000000003f7886 */ /* 0x000fe20000860100 */
[----:B------:R-:W-:-:S03]  /*2d40*/  SHF.L.U32 R0, R0, 0x1f, RZ ;  /* 0x0000001f00007819 */ /* 0x000fc600000006ff */
[----:B------:R-:W-:Y:S01]  /*2d50*/  @UP1 UIADD3 UR9, UR26, 0xc000, URZ ;  /* 0x0000c0001a091890 */ /* 0x000fe2000fffe03f */
[----:B------:R-:W-:Y:S01]  /*2d60*/  @UP1 UMOV UR24, UR20 ;  /* 0x0000001400181c82 */ /* 0x000fe20008000000 */
[----:B------:R-:W-:Y:S01]  /*2d70*/  @UP1 UMOV UR25, UR21 ;  /* 0x0000001500191c82 */ /* 0x000fe20008000000 */
[----:B------:R1:W-:Y:S01]  /*2d80*/  @UP2 UTMALDG.2D [UR12], [UR6] ;  /* 0x0000000c060025b4 */ /* 0x0003e20008008000 */
[----:B------:R3:W-:Y:S06]  /*2d90*/  MEMBAR.ALL.CTA ;  /* 0x0000000000007992 */ /* 0x0007ec0000008000 */
[----:B---3--:R-:W3:Y:S02]  /*2da0*/  FENCE.VIEW.ASYNC.S ;  /* 0x00000000000073c6 */ /* 0x008ee40000000000 */
[----:B---3--:R-:W-:Y:S06]  /*2db0*/  BAR.SYNC.DEFER_BLOCKING 0x0 ;  /* 0x0000000000007b1d */ /* 0x008fec0000010000 */
[----:B------:R1:W-:Y:S02]  /*2dc0*/  @UP3 UTMALDG.2D [UR8], [UR24] ;  /* 0x00000008180035b4 */ /* 0x0003e40008008000 */
[----:B------:R-:W-:Y:S06]  /*2dd0*/  BAR.SYNC.DEFER_BLOCKING 0x0 ;  /* 0x0000000000007b1d */ /* 0x000fec0000010000 */
[----:B------:R-:W3:Y:S02]  /*2de0*/  SYNCS.PHASECHK.TRANS64.TRYWAIT P0, [UR26+0xc000], R0 ;  /* 0x00c00000ff0075a7 */ /* 0x000ee4000800015a */
[----:B-1-3--:R-:W-:Y:S05]  /*2df0*/  @!P0 BRA `(.L_x_49) ;  /* 0x0000002400b08947 */ /* 0x00afea0003800000 */
.L_x_51:
[----:B------:R-:W-:Y:S01]  /*2e00*/  STL.64 [R1+0x268], R150 ;  /* 0x0002689601007387 */ /* 0x000fe20000100a00 */
[----:B------:R-:W-:Y:S01]  /*2e10*/  USHF.R.U32.HI UR8, URZ, 0x4, UR8 ;  /* 0x000000043f087899 */ /* 0x000fe20008011608 */
[----:B------:R-:W1:Y:S02]  /*2e20*/  LDC R0, c[0x0][0x230] ;  /* 0x00008c00ff007b82 */ /* 0x000e640000000800 */
[----:B------:R-:W-:Y:S04]  /*2e30*/  STL.64 [R1+0x260], R148 ;  /* 0x0002609401007387 */ /* 0x000fe80000100a00 */
        /* <DEDUP_REMOVED lines=11> */
[----:B------:R3:W-:Y:S04]  /*2ef0*/  STL.64 [R1+0x200], R124 ;  /* 0x0002007c01007387 */ /* 0x0007e80000100a00 */
[----:B---3--:R-:W3:Y:S04]  /*2f00*/  LDL.LU.64 R124, [R1] ;  /* 0x00000000017c7983 */ /* 0x008ee80000300a00 */
[----:B------:R-:W3:Y:S04]  /*2f10*/  LDL.LU.64 R126, [R1+0x8] ;  /* 0x00000800017e7983 */ /* 0x000ee80000300a00 */
        /* <DEDUP_REMOVED lines=61> */
[----:B------:R-:W3:Y:S01]  /*32f0*/  LDL.LU.64 R250, [R1+0x1f8] ;  /* 0x0001f80001fa7983 */ /* 0x000ee20000300a00 */
[----:B------:R-:W-:-:S02]  /*3300*/  USHF.R.U32.HI UR6, URZ, 0x4, UR12 ;  /* 0x000000043f067899 */ /* 0x000fc4000801160c */
[----:B------:R-:W-:Y:S02]  /*3310*/  USGXT.U32 UR8, UR8, 0xe ;  /* 0x0000000e0808789a */ /* 0x000fe40008000000 */
[----:B------:R-:W-:Y:S01]  /*3320*/  USGXT.U32 UR6, UR6, 0xe ;  /* 0x0000000e0606789a */ /* 0x000fe20008000000 */
[----:B------:R-:W-:Y:S01]  /*3330*/  UMOV UR27, 0xc0000010 ;  /* 0xc0000010001b7882 */ /* 0x000fe20000000000 */
[----:B------:R-:W-:-:S03]  /*3340*/  UMOV UR25, 0xc0000010 ;  /* 0xc000001000197882 */ /* 0x000fc60000000000 */
[----:B------:R-:W-:Y:S02]  /*3350*/  UMOV UR26, UR8 ;  /* 0x00000008001a7c82 */ /* 0x000fe40008000000 */
[----:B------:R-:W-:Y:S01]  /*3360*/  UMOV UR24, UR6 ;  /* 0x0000000600187c82 */ /* 0x000fe20008000000 */
[----:B---3--:R-:W-:-:S06]  /*3370*/  WARPGROUP.ARRIVE ;  /* 0x00000000000079c5 */ /* 0x008fcc0000000000 */
[----:B------:R-:W-:Y:S03]  /*3380*/  QGMMA.64x256x32.F32.E4M3.E4M3 R124, gdesc[UR24], R124, gsb0 ;  /* 0x03e00000187c79f3 */ /* 0x000fe6000800087c */
[----:B------:R-:W-:Y:S02]  /*3390*/  WARPGROUP.DEPBAR.LE gsb0, 0x0 ;  /* 0x00008000000079c5 */ /* 0x000fe40000010000 */
[----:B------:R-:W-:Y:S04]  /*33a0*/  STL.64 [R1], R124 ;  /* 0x0000007c01007387 */ /* 0x000fe80000100a00 */
        /* <DEDUP_REMOVED lines=63> */
[----:B---3--:R-:W3:Y:S04]  /*37a0*/  LDL.LU.64 R150, [R1+0x268] ;  /* 0x0002680001967983 */ /* 0x008ee80000300a00 */
        /* <DEDUP_REMOVED lines=13> */
[----:B------:R-:W-:Y:S01]  /*3880*/  UMOV UR24, 0xffffff80 ;  /* 0xffffff8000187882 */ /* 0x000fe20000000000 */
[----:B------:R-:W-:Y:S01]  /*3890*/  UMOV UR25, 0x3fffffef ;  /* 0x3fffffef00197882 */ /* 0x000fe20000000000 */
[----:B------:R-:W-:Y:S01]  /*38a0*/  UMOV UR7, URZ ;  /* 0x0000003f00077c82 */ /* 0x000fe20008000000 */
[----:B------:R-:W-:-:S02]  /*38b0*/  UIADD3 UR14, UR14, 0x20, URZ ;  /* 0x000000200e0e7890 */ /* 0x000fc4000fffe03f */
[----:B------:R-:W-:Y:S02]  /*38c0*/  UIADD3.64 UR24, UR6, -UR24, URZ ;  /* 0x8000001806187297 */ /* 0x000fe4000fffe03f */
[----:B------:R-:W-:Y:S02]  /*38d0*/  UIADD3 UR5, UR5, 0x1, URZ ;  /* 0x0000000105057890 */ /* 0x000fe4000fffe03f */
[----:B-1----:R-:W-:Y:S02]  /*38e0*/  ISETP.LE.AND P0, PT, R0, UR14, PT ;  /* 0x0000000e00007c0c */ /* 0x002fe4000bf03270 */
[----:B------:R-:W-:-:S04]  /*38f0*/  UISETP.NE.U32.AND UP0, UPT, UR5, 0x4, UPT ;  /* 0x000000040500788c */ /* 0x000fc8000bf05070 */
[----:B------:R-:W-:Y:S02]  /*3900*/  USEL UR6, URZ, 0x1, UP0 ;  /* 0x000000013f067887 */ /* 0x000fe40008000000 */
[----:B------:R-:W-:Y:S02]  /*3910*/  USEL UR5, UR5, URZ, UP0 ;  /* 0x0000003f05057287 */ /* 0x000fe40008000000 */
[----:B------:R-:W-:Y:S01]  /*3920*/  ULOP3.LUT UR4, UR4, UR6, URZ, 0x3c, !UPT ;  /* 0x0000000604047292 */ /* 0x000fe2000f8e3c3f */
[----:B---3--:R-:W-:-:S06]  /*3930*/  WARPGROUP.ARRIVE ;  /* 0x00000000000079c5 */ /* 0x008fcc0000000000 */
[----:B------:R-:W-:Y:S03]  /*3940*/  QGMMA.64x256x32.F32.E4M3.E4M3 R24, gdesc[UR24], R24, gsb0 ;  /* 0x03e00000181879f3 */ /* 0x000fe60008000818 */
[----:B------:R-:W-:Y:S02]  /*3950*/  WARPGROUP.DEPBAR.LE gsb0, 0x0 ;  /* 0x00008000000079c5 */ /* 0x000fe40000010000 */
[----:B------:R-:W-:Y:S05]  /*3960*/  @!P0 BRA `(.L_x_50) ;  /* 0xfffffff000a08947 */ /* 0x000fea000383ffff */
.L_x_48:
[----:B------:R5:W-:Y:S04]  /*3970*/  STL [R1+0x20c], R148 ;  /* 0x00020c9401007387 */ /* 0x000be80000100800 */
[----:B-1----:R-:W2:Y:S01]  /*3980*/  LDL.LU R5, [R1+0x4] ;  /* 0x0000040001057983 */ /* 0x002ea20000300800 */
[----:B---3--:R-:W-:Y:S06]  /*3990*/  BAR.SYNC.DEFER_BLOCKING 0x0 ;  /* 0x0000000000007b1d */ /* 0x008fec0000010000 */
[----:B-----5:R-:W2:Y:S04]  /*39a0*/  LDL.LU R148, [R1] ;  /* 0x0000000001947983 */ /* 0x020ea80000300800 */
[----:B------:R1:W-:Y:S04]  /*39b0*/  STL [R1+0x208], R149 ;  /* 0x0002089501007387 */ /* 0x0003e80000100800 */
[----:B-1----:R-:W3:Y:S01]  /*39c0*/  LDL.LU R149, [R1+0x8] ;  /* 0x0000080001957983 */ /* 0x002ee20000300800 */
[----:B------:R-:W1:Y:S03]  /*39d0*/  @!P2 SYNCS.CCTL.IV [UR16+0xc000] ;  /* 0x00c00000ff00a9b1 */ /* 0x000e660008000010 */
[----:B------:R-:W3:Y:S04]  /*39e0*/  LDL.LU R3, [R1+0xc] ;  /* 0x00000c0001037983 */ /* 0x000ee80000300800 */
[----:B------:R5:W-:Y:S01]  /*39f0*/  STL [R1+0x204], R150 ;  /* 0x0002049601007387 */ /* 0x000be20000100800 */
[----:B-1----:R-:W-:Y:S06]  /*3a00*/  BAR.SYNC.DEFER_BLOCKING 0x0 ;  /* 0x0000000000007b1d */ /* 0x002fec0000010000 */
[----:B-----5:R-:W5:Y:S04]  /*3a10*/  LDL.LU R150, [R1+0x10] ;  /* 0x0000100001967983 */ /* 0x020f680000300800 */
[----:B------:R-:W5:Y:S04]  /*3a20*/  LDL.LU R0, [R1+0x14] ;  /* 0x0000140001007983 */ /* 0x000f680000300800 */
[----:B------:R1:W-:Y:S01]  /*3a30*/  STL [R1+0x200], R151 ;  /* 0x0002009701007387 */ /* 0x0003e20000100800 */
[----:B------:R-:W4:Y:S02]  /*3a40*/  @!P2 SYNCS.CCTL.IV [UR16+0xc008] ;  /* 0x00c00800ff00a9b1 */ /* 0x000f240008000010 */
[----:B----4-:R-:W-:Y:S06]  /*3a50*/  BAR.SYNC.DEFER_BLOCKING 0x0 ;  /* 0x0000000000007b1d */ /* 0x010fec0000010000 */
[----:B-1----:R-:W4:Y:S04]  /*3a60*/  LDL.LU R151, [R1+0x18] ;  /* 0x0000180001977983 */ /* 0x002f280000300800 */
[----:B------:R-:W4:Y:S04]  /*3a70*/  LDL.LU R4, [R1+0x1c] ;  /* 0x00001c0001047983 */ /* 0x000f280000300800 */
[----:B------:R-:W4:Y:S04]  /*3a80*/  LDL.LU R7, [R1+0x20] ;  /* 0x0000200001077983 */ /* 0x000f280000300800 */
[----:B------:R-:W4:Y:S04]  /*3a90*/  LDL.LU R6, [R1+0x24] ;  /* 0x0000240001067983 */ /* 0x000f280000300800 */
[----:B------:R-:W4:Y:S01]  /*3aa0*/  LDL.LU R2, [R1+0x28] ;  /* 0x0000280001027983 */ /* 0x000f220000300800 */
[----:B------:R-:W1:Y:S03]  /*3ab0*/  @!P2 SYNCS.CCTL.IV [UR16+0xc010] ;  /* 0x00c01000ff00a9b1 */ /* 0x000e660008000010 */
[----:B------:R-:W4:Y:S04]  /*3ac0*/  LDL.LU R8, [R1+0x2c] ;  /* 0x00002c0001087983 */ /* 0x000f280000300800 */
        /* <DEDUP_REMOVED lines=113> */
[----:B------:R-:W4:Y:S01]  /*41e0*/  LDL.LU R193, [R1+0x1f4] ;  /* 0x0001f40001c17983 */ /* 0x000f220000300800 */
[----:B--2---:R-:W-:-:S03]  /*41f0*/  F2FP.SATFINITE.E4M3.F32.PACK_AB_MERGE_C R5, R5, R148, RZ ;  /* 0x000000940505723e */ /* 0x004fc600048070ff */
[----:B------:R-:W2:Y:S01]  /*4200*/  LDL.LU R195, [R1+0x1f8] ;  /* 0x0001f80001c37983 */ /* 0x000ea20000300800 */
[----:B---3--:R-:W-:-:S03]  /*4210*/  F2FP.SATFINITE.E4M3.F32.PACK_AB_MERGE_C R3, R3, R149, RZ ;  /* 0x000000950303723e */ /* 0x008fc600048070ff */
[----:B------:R-:W2:Y:S01]  /*4220*/  LDL.LU R194, [R1+0x1fc] ;  /* 0x0001fc0001c27983 */ /* 0x000ea20000300800 */
[----:B-----5:R-:W-:-:S03]  /*4230*/  F2FP.SATFINITE.E4M3.F32.PACK_AB_MERGE_C R0, R0, R150, RZ ;  /* 0x000000960000723e */ /* 0x020fc600048070ff */
[----:B------:R-:W3:Y:S01]  /*4240*/  LDL.LU R148, [R1+0x20c] ;  /* 0x00020c0001947983 */ /* 0x000ee20000300800 */
[----:B----4-:R-:W-:-:S03]  /*4250*/  F2FP.SATFINITE.E4M3.F32.PACK_AB_MERGE_C R4, R4, R151, RZ ;  /* 0x000000970404723e */ /* 0x010fc600048070ff */
[----:B------:R-:W3:Y:S04]  /*4260*/  LDL.LU R149, [R1+0x208] ;  /* 0x0002080001957983 */ /* 0x000ee80000300800 */
[----:B------:R-:W4:Y:S04]  /*4270*/  LDL.LU R150, [R1+0x204] ;  /* 0x0002040001967983 */ /* 0x000f280000300800 */
[----:B------:R-:W4:Y:S01]  /*4280*/  LDL.LU R151, [R1+0x200] ;  /* 0x0002000001977983 */ /* 0x000f220000300800 */
[----:B------:R-:W-:Y:S02]  /*4290*/  F2FP.SATFINITE.E4M3.F32.PACK_AB_MERGE_C R6, R6, R7, RZ ;  /* 0x000000070606723e */ /* 0x000fe400048070ff */
[----:B------:R-:W-:-:S02]  /*42a0*/  ELECT P0, URZ, PT ;  /* 0x00000000003f782f */ /* 0x000fc40003800000 */
[----:B------:R-:W-:Y:S01]  /*42b0*/  F2FP.SATFINITE.E4M3.F32.PACK_AB_MERGE_C R24, R25, R24, RZ ;  /* 0x000000181918723e */ /* 0x000fe200048070ff */
[----:B------:R-:W5:Y:S01]  /*42c0*/  S2R R7, SR_TID.X ;  /* 0x0000000000077919 */ /* 0x000f620000002100 */
[----:B------:R-:W-:Y:S01]  /*42d0*/  F2FP.SATFINITE.E4M3.F32.PACK_AB_MERGE_C R26, R27, R26, RZ ;  /* 0x0000001a1b1a723e */ /* 0x000fe200048070ff */
[----:B------:R-:W-:Y:S01]  /*42e0*/  UMOV UR10, UR15 ;  /* 0x0000000f000a7c82 */ /* 0x000fe20008000000 */
[----:B------:R-:W-:Y:S01]  /*42f0*/  F2FP.SATFINITE.E4M3.F32.PACK_AB_MERGE_C R28, R29, R28, RZ ;  /* 0x0000001c1d1c723e */ /* 0x000fe200048070ff */
[----:B-1----:R-:W-:Y:S01]  /*4300*/  BAR.SYNC.DEFER_BLOCKING 0x0 ;  /* 0x0000000000007b1d */ /* 0x002fe20000010000 */
[----:B------:R-:W-:Y:S02]  /*4310*/  F2FP.SATFINITE.E4M3.F32.PACK_AB_MERGE_C R30, R31, R30, RZ ;  /* 0x0000001e1f1e723e */ /* 0x000fe400048070ff */
[----:B------:R-:W-:Y:S02]  /*4320*/  F2FP.SATFINITE.E4M3.F32.PACK_AB_MERGE_C R88, R89, R88, RZ ;  /* 0x000000585958723e */ /* 0x000fe400048070ff */
[----:B------:R-:W-:-:S02]  /*4330*/  F2FP.SATFINITE.E4M3.F32.PACK_AB_MERGE_C R90, R91, R90, RZ ;  /* 0x0000005a5b5a723e */ /* 0x000fc400048070ff */
[----:B------:R-:W-:Y:S02]  /*4340*/  F2FP.SATFINITE.E4M3.F32.PACK_AB_MERGE_C R92, R93, R92, RZ ;  /* 0x0000005c5d5c723e */ /* 0x000fe400048070ff */
[----:B------:R-:W-:Y:S02]  /*4350*/  F2FP.SATFINITE.E4M3.F32.PACK_AB_MERGE_C R94, R95, R94, RZ ;  /* 0x0000005e5f5e723e */ /* 0x000fe400048070ff */
[----:B------:R-:W-:Y:S02]  /*4360*/  F2FP.SATFINITE.E4M3.F32.PACK_AB_MERGE_C R8, R8, R2, RZ ;  /* 0x000000020808723e */ /* 0x000fe400048070ff */
[----:B------:R-:W-:Y:S02]  /*4370*/  F2FP.SATFINITE.E4M3.F32.PACK_AB_MERGE_C R9, R9, R252, RZ ;  /* 0x000000fc0909723e */ /* 0x000fe400048070ff */
[----:B------:R-:W-:Y:S02]  /*4380*/  F2FP.SATFINITE.E4M3.F32.PACK_AB_MERGE_C R10, R10, R251, RZ ;  /* 0x000000fb0a0a723e */ /* 0x000fe400048070ff */
[----:B------:R-:W-:-:S02]  /*4390*/  F2FP.SATFINITE.E4M3.F32.PACK_AB_MERGE_C R32, R33, R32, RZ ;  /* 0x000000202120723e */ /* 0x000fc400048070ff */
[----:B------:R-:W-:Y:S02]  /*43a0*/  F2FP.SATFINITE.E4M3.F32.PACK_AB_MERGE_C R34, R35, R34, RZ ;  /* 0x000000222322723e */ /* 0x000fe400048070ff */
[----:B------:R-:W-:Y:S02]  /*43b0*/  F2FP.SATFINITE.E4M3.F32.PACK_AB_MERGE_C R36, R37, R36, RZ ;  /* 0x000000242524723e */ /* 0x000fe400048070ff */
[----:B------:R-:W-:Y:S01]  /*43c0*/  F2FP.SATFINITE.E4M3.F32.PACK_AB_MERGE_C R38, R39, R38, RZ ;  /* 0x000000262726723e */ /* 0x000fe200048070ff */
[----:B------:R-:W1:Y:S01]  /*43d0*/  @!P2 SYNCS.CCTL.IV [UR16+0xc018] ;  /* 0x00c01800ff00a9b1 */ /* 0x000e620008000010 */
[----:B------:R-:W-:Y:S02]  /*43e0*/  F2FP.SATFINITE.E4M3.F32.PACK_AB_MERGE_C R96, R97, R96, RZ ;  /* 0x000000606160723e */ /* 0x000fe400048070ff */
[----:B------:R-:W-:Y:S01]  /*43f0*/  F2FP.SATFINITE.E4M3.F32.PACK_AB_MERGE_C R98, R99, R98, RZ ;  /* 0x000000626362723e */ /* 0x000fe200048070ff */
[----:B-----5:R-:W-:Y:S01]  /*4400*/  IMAD.SHL.U32 R25, R7, 0x40, RZ ;  /* 0x0000004007197824 */ /* 0x020fe200078e00ff */
[----:B------:R-:W-:Y:S01]  /*4410*/  F2FP.SATFINITE.E4M3.F32.PACK_AB_MERGE_C R163, R163, R226, RZ ;  /* 0x000000e2a3a3723e */ /* 0x000fe200048070ff */
[----:B------:R-:W-:Y:S01]  /*4420*/  IMAD.SHL.U32 R27, R7, 0x2, RZ ;  /* 0x00000002071b7824 */ /* 0x000fe200078e00ff */
[----:B------:R-:W-:-:S02]  /*4430*/  F2FP.SATFINITE.E4M3.F32.PACK_AB_MERGE_C R100, R101, R100, RZ ;  /* 0x000000646564723e */ /* 0x000fc400048070ff */
[----:B------:R-:W-:Y:S02]  /*4440*/  LOP3.LUT R25, R25, 0x1800, RZ, 0xc0, !PT ;  /* 0x0000180019197812 */ /* 0x000fe400078ec0ff */
[----:B------:R-:W-:Y:S02]  /*4450*/  LOP3.LUT R27, R27, 0x6, RZ, 0xc0, !PT ;  /* 0x000000061b1b7812 */ /* 0x000fe400078ec0ff */
[----:B------:R-:W-:Y:S02]  /*4460*/  F2FP.SATFINITE.E4M3.F32.PACK_AB_MERGE_C R164, R164, R225, RZ ;  /* 0x000000e1a4a4723e */ /* 0x000fe400048070ff */
        /* <DEDUP_REMOVED lines=94> */
[----:B------:R-:W-:Y:S02]  /*4a50*/  LOP3.LUT R2, R7, 0x7f, RZ, 0xc0, !PT ;  /* 0x0000007f07027812 */ /* 0x000fe400078ec0ff */
[----:B------:R-:W-:Y:S02]  /*4a60*/  F2FP.SATFINITE.E4M3.F32.PACK_AB_MERGE_C R188, R188, R201, RZ ;  /* 0x000000c9bcbc723e */ /* 0x000fe400048070ff */
[----:B------:R-:W-:Y:S02]  /*4a70*/  ISETP.LT.U32.AND P0, PT, R2, 0x40, P0 ;  /* 0x000000400200780c */ /* 0x000fe40000701070 */
[----:B------:R-:W-:Y:S02]  /*4a80*/  F2FP.SATFINITE.E4M3.F32.PACK_AB_MERGE_C R189, R189, R200, RZ ;  /* 0x000000c8bdbd723e */ /* 0x000fe400048070ff */
[----:B------:R-:W-:-:S09]  /*4a90*/  F2FP.SATFINITE.E4M3.F32.PACK_AB_MERGE_C R190, R190, R199, RZ ;  /* 0x000000c7bebe723e */ /* 0x000fd200048070ff */
[----:B------:R-:W-:Y:S01]  /*4aa0*/  VOTEU.ANY UP0, P0 ;  /* 0x00000000003f7886 */ /* 0x000fe20000000100 */
[----:B------:R-:W-:-:S04]  /*4ab0*/  VOTEU.ANY UP1, P0 ;  /* 0x00000000003f7886 */ /* 0x000fc80000020100 */
[----:B------:R-:W-:Y:S01]  /*4ac0*/  @UP0 UMOV UR6, UR22 ;  /* 0x0000001600060c82 */ /* 0x000fe20008000000 */
[----:B------:R-:W-:Y:S01]  /*4ad0*/  @UP0 UMOV UR7, UR23 ;  /* 0x0000001700070c82 */ /* 0x000fe20008000000 */
[----:B------:R-:W-:Y:S02]  /*4ae0*/  F2FP.SATFINITE.E4M3.F32.PACK_AB_MERGE_C R191, R191, R198, RZ ;  /* 0x000000c6bfbf723e */ /* 0x000fe400048070ff */
[----:B------:R-:W-:Y:S02]  /*4af0*/  F2FP.SATFINITE.E4M3.F32.PACK_AB_MERGE_C R192, R192, R197, RZ ;  /* 0x000000c5c0c0723e */ /* 0x000fe400048070ff */
[----:B------:R-:W-:Y:S02]  /*4b00*/  F2FP.SATFINITE.E4M3.F32.PACK_AB_MERGE_C R193, R193, R196, RZ ;  /* 0x000000c4c1c1723e */ /* 0x000fe400048070ff */
[----:B------:R-:W-:Y:S02]  /*4b10*/  LOP3.LUT R196, R7, 0x1c, RZ, 0xc0, !PT ;  /* 0x0000001c07c47812 */ /* 0x000fe400078ec0ff */
[----:B------:R-:W-:-:S03]  /*4b20*/  SHF.R.U32.HI R7, RZ, 0x5, R7 ;  /* 0x00000005ff077819 */ /* 0x000fc60000011607 */
[----:B------:R-:W-:Y:S01]  /*4b30*/  IMAD R25, R196, 0x20, R25 ;  /* 0x00000020c4197824 */ /* 0x000fe200078e0219 */
[----:B--2---:R-:W-:Y:S01]  /*4b40*/  F2FP.SATFINITE.E4M3.F32.PACK_AB_MERGE_C R194, R194, R195, RZ ;  /* 0x000000c3c2c2723e */ /* 0x004fe200048070ff */
[----:B------:R-:W-:Y:S01]  /*4b50*/  IMAD R196, R196, 0x4, R27 ;  /* 0x00000004c4c47824 */ /* 0x000fe200078e021b */
[----:B------:R-:W-:-:S03]  /*4b60*/  R2UR UR5, R7 ;  /* 0x00000000070572ca */ /* 0x000fc600000e0000 */
[----:B------:R-:W-:Y:S01]  /*4b70*/  IMAD.IADD R25, R25, 0x1, R196 ;  /* 0x0000000119197824 */ /* 0x000fe200078e02c4 */
[----:B---3--:R-:W-:-:S04]  /*4b80*/  F2FP.SATFINITE.E4M3.F32.PACK_AB_MERGE_C R148, R149, R148, RZ ;  /* 0x000000949594723e */ /* 0x008fc800048070ff */
[----:B-1----:R1:W-:Y:S04]  /*4b90*/  STS.U16 [R25+UR16+0x400], R3 ;  /* 0x0004000319007988 */ /* 0x0023e80008000410 */
[----:B------:R2:W-:Y:S01]  /*4ba0*/  STS.U16 [R25+UR16], R5 ;  /* 0x0000000519007988 */ /* 0x0005e20008000410 */
[----:B------:R-:W-:Y:S01]  /*4bb0*/  ULOP3.LUT UR5, UR5, 0x1, URZ, 0xc0, !UPT ;  /* 0x0000000105057892 */ /* 0x000fe2000f8ec03f */
[----:B----4-:R-:W-:Y:S02]  /*4bc0*/  F2FP.SATFINITE.E4M3.F32.PACK_AB_MERGE_C R150, R151, R150, RZ ;  /* 0x000000969796723e */ /* 0x010fe400048070ff */
[----:B------:R-:W-:Y:S01]  /*4bd0*/  STS.U16 [R25+UR16+0x8], R0 ;  /* 0x0000080019007988 */ /* 0x000fe20008000410 */
[----:B------:R-:W-:Y:S01]  /*4be0*/  ULEA UR9, UR5, UR11, 0x7 ;  /* 0x0000000b05097291 */ /* 0x000fe2000f8e383f */
[----:B-1----:R-:W-:Y:S01]  /*4bf0*/  LOP3.LUT R3, R25, 0x10, RZ, 0x3c, !PT ;  /* 0x0000001019037812 */ /* 0x002fe200078e3cff */
[----:B------:R-:W-:-:S02]  /*4c00*/  ULEA UR8, UR5, UR16, 0xe ;  /* 0x0000001005087291 */ /* 0x000fc4000f8e703f */
[----:B------:R-:W-:Y:S01]  /*4c10*/  STS.U16 [R25+UR16+0x408], R4 ;  /* 0x0004080419007988 */ /* 0x000fe20008000410 */
[----:B--2---:R-:W-:-:S03]  /*4c20*/  LOP3.LUT R5, R25, 0x20, RZ, 0x3c, !PT ;  /* 0x0000002019057812 */ /* 0x004fc600078e3cff */
[----:B------:R-:W-:Y:S04]  /*4c30*/  STS.U16 [R25+UR16+0x4000], R163 ;  /* 0x004000a319007988 */ /* 0x000fe80008000410 */
        /* <DEDUP_REMOVED lines=11> */
[----:B------:R-:W-:Y:S04]  /*4cf0*/  STS.U16 [R3+UR16], R6 ;  /* 0x0000000603007988 */ /* 0x000fe80008000410 */
        /* <DEDUP_REMOVED lines=14> */
[----:B------:R1:W-:Y:S04]  /*4de0*/  STS.U16 [R3+UR16+0x6408], R102 ;  /* 0x0064086603007988 */ /* 0x0003e80008000410 */
[----:B------:R-:W-:Y:S04]  /*4df0*/  STS.U16 [R5+UR16], R11 ;  /* 0x0000000b05007988 */ /* 0x000fe80008000410 */
[----:B------:R-:W-:Y:S01]  /*4e00*/  STS.U16 [R5+UR16+0x400], R12 ;  /* 0x0004000c05007988 */ /* 0x000fe20008000410 */
[----:B-1----:R-:W-:-:S03]  /*4e10*/  LOP3.LUT R3, R25, 0x30, RZ, 0x3c, !PT ;  /* 0x0000003019037812 */ /* 0x002fc600078e3cff */
        /* <DEDUP_REMOVED lines=50> */
[----:B-1----:R-:W-:-:S02]  /*5140*/  LOP3.LUT R5, R25, 0x60, RZ, 0x3c, !PT ;  /* 0x0000006019057812 */ /* 0x002fc400078e3cff */
[----:B------:R-:W-:Y:S01]  /*5150*/  LOP3.LUT R25, R25, 0x70, RZ, 0x3c, !PT ;  /* 0x0000007019197812 */ /* 0x000fe200078e3cff */
        /* <DEDUP_REMOVED lines=45> */
[----:B------:R-:W-:Y:S01]  /*5430*/  STS.U16 [R25+UR16+0x6408], R150 ;  /* 0x0064089619007988 */ /* 0x000fe20008000410 */
[----:B------:R1:W-:Y:S06]  /*5440*/  MEMBAR.ALL.CTA ;  /* 0x0000000000007992 */ /* 0x0003ec0000008000 */
[----:B-1----:R-:W1:Y:S02]  /*5450*/  FENCE.VIEW.ASYNC.S ;  /* 0x00000000000073c6 */ /* 0x002e640000000000 */
[----:B-1----:R-:W-:Y:S06]  /*5460*/  BAR.SYNC.DEFER_BLOCKING 0x0 ;  /* 0x0000000000007b1d */ /* 0x002fec0000010000 */
[----:B------:R1:W-:Y:S01]  /*5470*/  @UP1 UTMASTG.2D [UR8], [UR6] ;  /* 0x00000008060013b5 */ /* 0x0003e20008008000 */
[----:B------:R0:W-:Y:S01]  /*5480*/  UTMACMDFLUSH ;  /* 0x00000000000079b7 */ /* 0x0001e20000000000 */
[----:B------:R-:W-:-:S04]  /*5490*/  DEPBAR.LE SB0, 0x0 ;  /* 0x000080000000791a */ /* 0x000fc80000000000 */
[----:B------:R-:W-:Y:S06]  /*54a0*/  BAR.SYNC.DEFER_BLOCKING 0x0 ;  /* 0x0000000000007b1d */ /* 0x000fec0000010000 */
[----:B-1----:R-:W-:Y:S05]  /*54b0*/  EXIT ;  /* 0x000000000000794d */ /* 0x002fea0003800000 */
.L_x_49:
[----:B------:R-:W1:Y:S02]  /*54c0*/  SYNCS.PHASECHK.TRANS64.TRYWAIT P0, [UR26+0xc000], R0 ;  /* 0x00c00000ff0075a7 */ /* 0x000e64000800015a */
[----:B-1----:R-:W-:Y:S05]  /*54d0*/  @!P0 BRA `(.L_x_49) ;  /* 0xfffffffc00f88947 */ /* 0x002fea000383ffff */
[----:B------:R-:W-:Y:S05]  /*54e0*/  BRA `(.L_x_51) ;  /* 0xffffffd800447947 */ /* 0x000fea000383ffff */
.L_x_52:
[----:B------:R-:W-:-:S00]  /*54f0*/  BRA `(.L_x_52) ;  /* 0xfffffffc00fc7947 */ /* 0x000fc0000383ffff */
[----:B------:R-:W-:-:S00]  /*5500*/  NOP ;  /* 0x0000000000007918 */ /* 0x000fc00000000000 */
[----:B------:R-:W-:-:S00]  /*5510*/  NOP ;  /* 0x0000000000007918 */ /* 0x000fc00000000000 */
[----:B------:R-:W-:-:S00]  /*5520*/  NOP ;  /* 0x0000000000007918 */ /* 0x000fc00000000000 */
[----:B------:R-:W-:-:S00]  /*5530*/  NOP ;  /* 0x0000000000007918 */ /* 0x000fc00000000000 */
[----:B------:R-:W-:-:S00]  /*5540*/  NOP ;  /* 0x0000000000007918 */ /* 0x000fc00000000000 */
[----:B------:R-:W-:-:S00]  /*5550*/  NOP ;  /* 0x0000000000007918 */ /* 0x000fc00000000000 */
[----:B------:R-:W-:-:S00]  /*5560*/  NOP ;  /* 0x0000000000007918 */ /* 0x000fc00000000000 */
[----:B------:R-:W-:-:S00]  /*5570*/  NOP ;  /* 0x0000000000007918 */ /* 0x000fc00000000000 */
.L_x_53:


//--------------------- .nv.shared.gluon_wgmma    --------------------------
	.section	.nv.shared.gluon_wgmma,"aw",@nobits
	.sectionflags	@""
	.align	16
	.zero		1024


//--------------------- .nv.shared.reserved.0     --------------------------
	.section	.nv.shared.reserved.0,"aw",@nobits
	.weak		__nv_reservedSMEM_offset_0_alias
	.size		__nv_reservedSMEM_offset_0_alias, 0, 0
	.other		__nv_reservedSMEM_offset_0_alias,@"STO_CUDA_RESERVED_SHARED STV_DEFAULT"
__nv_reservedSMEM_offset_0_alias:
	.zero		0


//--------------------- .nv.constant0.gluon_wgmma --------------------------
	.section	.nv.constant0.gluon_wgmma,"a",@progbits
	.sectionflags	@""
	.align	4
.nv.constant0.gluon_wgmma:
	.zero		608


//--------------------- SYMBOLS --------------------------

	.type		.nv.reservedSmem.offset0,@object
	.size		.nv.reservedSmem.offset0,0x4
